	.target	sm_100a

	.elftype	@"ET_EXEC"


//--------------------- .note.nv.tkinfo           --------------------------
	.section	.note.nv.tkinfo,"",@"SHT_NOTE"
	.sectionflags	@"SHF_NOTE_NV_TKINFO"
	.tkinfo
        /*0018*/ 	.word	0x00000002
        /*0030*/ 	.string	""
        /*0030*/ 	.string	"ptxas"
        /*0030*/ 	.string	"Cuda compilation tools, release 13.0, V13.0.88"
        /*0030*/ 	.string	"Build cuda_13.0.r13.0/compiler.36424714_0"
        /*0030*/ 	.string	"-arch sm_100a -m 64 "



//--------------------- .note.nv.cuinfo           --------------------------
	.section	.note.nv.cuinfo,"",@"SHT_NOTE"
	.sectionflags	@"SHF_NOTE_NV_CUINFO"
        /*0018*/ 	.short	0x0002
        /*001a*/ 	.short	0x0064
        /*001c*/ 	.short	0x0082
	.zero		2


//--------------------- .nv.info                  --------------------------
	.section	.nv.info,"",@"SHT_CUDA_INFO"
	.align	4


	//----- nvinfo : EIATTR_REGCOUNT
	.align		4
        /*0000*/ 	.byte	0x04, 0x2f
        /*0002*/ 	.short	(.L_19 - .L_18)
	.align		4
.L_18:
        /*0004*/ 	.word	index@(_ZN7cutlass13device_kernelINS_4conv6kernel13ConvUniversalINS1_16ConvProblemShapeILNS1_8OperatorE1ELi3EEENS1_10collective14CollectiveConvINS1_47MainloopSm100TmaUmmaWarpSpecializedImplicitGemmILS5_1ELi17ELi3ELi1ELi2EN4cute5tupleIJNSA_1CILi2EEENSC_ILi1EEESE_EEEEENSB_IJNSC_ILi128EEENSC_ILi64EEENSB_IJSI_EEEEEENS_10bfloat16_tESL_NSA_8TiledMMAINSA_8MMA_AtomIJNSA_26SM100_MMA_F16BF16_2x1SM_SSISL_SL_fLi128ELi64ELNSA_4UMMA5MajorE0ELSQ_1ELNSP_7ScaleInE0ELSR_0EEEEEENSA_6LayoutINSB_IJSE_SE_SE_EEENSB_IJNSC_ILi0EEESW_SW_EEEEENSB_IJNSA_10UnderscoreESZ_SZ_EEEEENS7_6detail27Sm100ImplicitGemmTileTraitsINSA_25SM100_TMA_2SM_LOAD_IM2COLENSA_14ComposedLayoutINSA_7SwizzleILi3ELi4ELi3EEENSA_18smem_ptr_flag_bitsILi16EEENSU_INSB_IJNSC_ILi8EEESI_EEENSB_IJSI_SE_EEEEEEEvEENS13_INSA_18SM100_TMA_2SM_LOADENS15_INS16_ILi2ELi4ELi3EEES19_NSU_INSB_IJNSC_ILi32EEES1A_EEENSB_IJSE_S1I_EEEEEEEvEEEENS_8epilogue10collective18CollectiveEpilogueINS1P_23Sm100TmaWarpSpecializedILi3ELi2ELi16ELb1ELb0EEEJNSB_IJSI_SI_SJ_EEENSB_IJNSU_ISI_SE_EENSU_INSB_IJNSC_ILi16EEESD_EEES1K_EEEEESL_NSB_IJNSB_IJllllEEESE_SW_EEESL_S21_NS1P_6fusion15FusionCallbacksIS1T_NS22_17LinearCombinationISL_fSL_fLNS_15FloatRoundStyleE2EEES1U_S1Z_JEEENSA_5SM1004TMEM4LOAD26SM100_TMEM_LOAD_32dp32b16xENSA_20SM90_TMA_LOAD_IM2COLENS15_INS16_ILi1ELi4ELi3EEES19_NSU_INSB_IJS1A_S1W_EEENSB_IJS1W_SE_EEEEEEENSA_39AutoVectorizingCopyWithAssumedAlignmentILi128EEENSA_21SM90_TMA_STORE_IM2COLES2H_S2J_S2J_EEEvvEEEEvNT_6ParamsE)
        /*0008*/ 	.word	0x00000046


	//----- nvinfo : EIATTR_FRAME_SIZE
	.align		4
.L_19:
        /*000c*/ 	.byte	0x04, 0x11
        /*000e*/ 	.short	(.L_21 - .L_20)
	.align		4
.L_20:
        /*0010*/ 	.word	index@($__internal_2_$__cuda_sm10x_tcgen05_guardrail_trap_unallocated_columns_being_dealloced)
        /*0014*/ 	.word	0x00000008


	//----- nvinfo : EIATTR_FRAME_SIZE
	.align		4
.L_21:
        /*0018*/ 	.byte	0x04, 0x11
        /*001a*/ 	.short	(.L_23 - .L_22)
	.align		4
.L_22:
        /*001c*/ 	.word	index@($__internal_1_$__cuda_sm10x_tcgen05_guardrail_trap_phase_invalid_during_alloc)
        /*0020*/ 	.word	0x00000008


	//----- nvinfo : EIATTR_FRAME_SIZE
	.align		4
.L_23:
        /*0024*/ 	.byte	0x04, 0x11
        /*0026*/ 	.short	(.L_25 - .L_24)
	.align		4
.L_24:
        /*0028*/ 	.word	index@($__internal_0_$__cuda_sm10x_tcgen05_guardrail_trap_col_being_dealloced_not_returned_by_alloc)
        /*002c*/ 	.word	0x00000008


	//----- nvinfo : EIATTR_FRAME_SIZE
	.align		4
.L_25:
        /*0030*/ 	.byte	0x04, 0x11
        /*0032*/ 	.short	(.L_27 - .L_26)
	.align		4
.L_26:
        /*0034*/ 	.word	index@(_ZN7cutlass13device_kernelINS_4conv6kernel13ConvUniversalINS1_16ConvProblemShapeILNS1_8OperatorE1ELi3EEENS1_10collective14CollectiveConvINS1_47MainloopSm100TmaUmmaWarpSpecializedImplicitGemmILS5_1ELi17ELi3ELi1ELi2EN4cute5tupleIJNSA_1CILi2EEENSC_ILi1EEESE_EEEEENSB_IJNSC_ILi128EEENSC_ILi64EEENSB_IJSI_EEEEEENS_10bfloat16_tESL_NSA_8TiledMMAINSA_8MMA_AtomIJNSA_26SM100_MMA_F16BF16_2x1SM_SSISL_SL_fLi128ELi64ELNSA_4UMMA5MajorE0ELSQ_1ELNSP_7ScaleInE0ELSR_0EEEEEENSA_6LayoutINSB_IJSE_SE_SE_EEENSB_IJNSC_ILi0EEESW_SW_EEEEENSB_IJNSA_10UnderscoreESZ_SZ_EEEEENS7_6detail27Sm100ImplicitGemmTileTraitsINSA_25SM100_TMA_2SM_LOAD_IM2COLENSA_14ComposedLayoutINSA_7SwizzleILi3ELi4ELi3EEENSA_18smem_ptr_flag_bitsILi16EEENSU_INSB_IJNSC_ILi8EEESI_EEENSB_IJSI_SE_EEEEEEEvEENS13_INSA_18SM100_TMA_2SM_LOADENS15_INS16_ILi2ELi4ELi3EEES19_NSU_INSB_IJNSC_ILi32EEES1A_EEENSB_IJSE_S1I_EEEEEEEvEEEENS_8epilogue10collective18CollectiveEpilogueINS1P_23Sm100TmaWarpSpecializedILi3ELi2ELi16ELb1ELb0EEEJNSB_IJSI_SI_SJ_EEENSB_IJNSU_ISI_SE_EENSU_INSB_IJNSC_ILi16EEESD_EEES1K_EEEEESL_NSB_IJNSB_IJllllEEESE_SW_EEESL_S21_NS1P_6fusion15FusionCallbacksIS1T_NS22_17LinearCombinationISL_fSL_fLNS_15FloatRoundStyleE2EEES1U_S1Z_JEEENSA_5SM1004TMEM4LOAD26SM100_TMEM_LOAD_32dp32b16xENSA_20SM90_TMA_LOAD_IM2COLENS15_INS16_ILi1ELi4ELi3EEES19_NSU_INSB_IJS1A_S1W_EEENSB_IJS1W_SE_EEEEEEENSA_39AutoVectorizingCopyWithAssumedAlignmentILi128EEENSA_21SM90_TMA_STORE_IM2COLES2H_S2J_S2J_EEEvvEEEEvNT_6ParamsE)
        /*0038*/ 	.word	0x00000008


	//----- nvinfo : EIATTR_MIN_STACK_SIZE
	.align		4
.L_27:
        /*003c*/ 	.byte	0x04, 0x12
        /*003e*/ 	.short	(.L_29 - .L_28)
	.align		4
.L_28:
        /*0040*/ 	.word	index@(_ZN7cutlass13device_kernelINS_4conv6kernel13ConvUniversalINS1_16ConvProblemShapeILNS1_8OperatorE1ELi3EEENS1_10collective14CollectiveConvINS1_47MainloopSm100TmaUmmaWarpSpecializedImplicitGemmILS5_1ELi17ELi3ELi1ELi2EN4cute5tupleIJNSA_1CILi2EEENSC_ILi1EEESE_EEEEENSB_IJNSC_ILi128EEENSC_ILi64EEENSB_IJSI_EEEEEENS_10bfloat16_tESL_NSA_8TiledMMAINSA_8MMA_AtomIJNSA_26SM100_MMA_F16BF16_2x1SM_SSISL_SL_fLi128ELi64ELNSA_4UMMA5MajorE0ELSQ_1ELNSP_7ScaleInE0ELSR_0EEEEEENSA_6LayoutINSB_IJSE_SE_SE_EEENSB_IJNSC_ILi0EEESW_SW_EEEEENSB_IJNSA_10UnderscoreESZ_SZ_EEEEENS7_6detail27Sm100ImplicitGemmTileTraitsINSA_25SM100_TMA_2SM_LOAD_IM2COLENSA_14ComposedLayoutINSA_7SwizzleILi3ELi4ELi3EEENSA_18smem_ptr_flag_bitsILi16EEENSU_INSB_IJNSC_ILi8EEESI_EEENSB_IJSI_SE_EEEEEEEvEENS13_INSA_18SM100_TMA_2SM_LOADENS15_INS16_ILi2ELi4ELi3EEES19_NSU_INSB_IJNSC_ILi32EEES1A_EEENSB_IJSE_S1I_EEEEEEEvEEEENS_8epilogue10collective18CollectiveEpilogueINS1P_23Sm100TmaWarpSpecializedILi3ELi2ELi16ELb1ELb0EEEJNSB_IJSI_SI_SJ_EEENSB_IJNSU_ISI_SE_EENSU_INSB_IJNSC_ILi16EEESD_EEES1K_EEEEESL_NSB_IJNSB_IJllllEEESE_SW_EEESL_S21_NS1P_6fusion15FusionCallbacksIS1T_NS22_17LinearCombinationISL_fSL_fLNS_15FloatRoundStyleE2EEES1U_S1Z_JEEENSA_5SM1004TMEM4LOAD26SM100_TMEM_LOAD_32dp32b16xENSA_20SM90_TMA_LOAD_IM2COLENS15_INS16_ILi1ELi4ELi3EEES19_NSU_INSB_IJS1A_S1W_EEENSB_IJS1W_SE_EEEEEEENSA_39AutoVectorizingCopyWithAssumedAlignmentILi128EEENSA_21SM90_TMA_STORE_IM2COLES2H_S2J_S2J_EEEvvEEEEvNT_6ParamsE)
        /*0044*/ 	.word	0x00000008
.L_29:


//--------------------- .nv.compat                --------------------------
	.section	.nv.compat,"",@"SHT_CUDA_COMPAT_INFO"
	.align	4
        /*0000*/ 	.byte	0x02, 0x09, 0x01, 0x00, 0x02, 0x02, 0x02, 0x00, 0x02, 0x05, 0x05, 0x00, 0x03, 0x07, 0x01, 0x01
        /*0010*/ 	.byte	0x02, 0x03, 0x01, 0x00, 0x02, 0x06, 0x01, 0x00, 0x04, 0x0b, 0x08, 0x00, 0x09, 0x00, 0x00, 0x00
        /*0020*/ 	.byte	0x00, 0x00, 0x00, 0x00


//--------------------- .nv.info._ZN7cutlass13device_kernelINS_4conv6kernel13ConvUniversalINS1_16ConvProblemShapeILNS1_8OperatorE1ELi3EEENS1_10collective14CollectiveConvINS1_47MainloopSm100TmaUmmaWarpSpecializedImplicitGemmILS5_1ELi17ELi3ELi1ELi2EN4cute5tupleIJNSA_1CILi2EEENSC_ILi1EEESE_EEEEENSB_IJNSC_ILi128EEENSC_ILi64EEENSB_IJSI_EEEEEENS_10bfloat16_tESL_NSA_8TiledMMAINSA_8MMA_AtomIJNSA_26SM100_MMA_F16BF16_2x1SM_SSISL_SL_fLi128ELi64ELNSA_4UMMA5MajorE0ELSQ_1ELNSP_7ScaleInE0ELSR_0EEEEEENSA_6LayoutINSB_IJSE_SE_SE_EEENSB_IJNSC_ILi0EEESW_SW_EEEEENSB_IJNSA_10UnderscoreESZ_SZ_EEEEENS7_6detail27Sm100ImplicitGemmTileTraitsINSA_25SM100_TMA_2SM_LOAD_IM2COLENSA_14ComposedLayoutINSA_7SwizzleILi3ELi4ELi3EEENSA_18smem_ptr_flag_bitsILi16EEENSU_INSB_IJNSC_ILi8EEESI_EEENSB_IJSI_SE_EEEEEEEvEENS13_INSA_18SM100_TMA_2SM_LOADENS15_INS16_ILi2ELi4ELi3EEES19_NSU_INSB_IJNSC_ILi32EEES1A_EEENSB_IJSE_S1I_EEEEEEEvEEEENS_8epilogue10collective18CollectiveEpilogueINS1P_23Sm100TmaWarpSpecializedILi3ELi2ELi16ELb1ELb0EEEJNSB_IJSI_SI_SJ_EEENSB_IJNSU_ISI_SE_EENSU_INSB_IJNSC_ILi16EEESD_EEES1K_EEEEESL_NSB_IJNSB_IJllllEEESE_SW_EEESL_S21_NS1P_6fusion15FusionCallbacksIS1T_NS22_17LinearCombinationISL_fSL_fLNS_15FloatRoundStyleE2EEES1U_S1Z_JEEENSA_5SM1004TMEM4LOAD26SM100_TMEM_LOAD_32dp32b16xENSA_20SM90_TMA_LOAD_IM2COLENS15_INS16_ILi1ELi4ELi3EEES19_NSU_INSB_IJS1A_S1W_EEENSB_IJS1W_SE_EEEEEEENSA_39AutoVectorizingCopyWithAssumedAlignmentILi128EEENSA_21SM90_TMA_STORE_IM2COLES2H_S2J_S2J_EEEvvEEEEvNT_6ParamsE --------------------------
	.section	.nv.info._ZN7cutlass13device_kernelINS_4conv6kernel13ConvUniversalINS1_16ConvProblemShapeILNS1_8OperatorE1ELi3EEENS1_10collective14CollectiveConvINS1_47MainloopSm100TmaUmmaWarpSpecializedImplicitGemmILS5_1ELi17ELi3ELi1ELi2EN4cute5tupleIJNSA_1CILi2EEENSC_ILi1EEESE_EEEEENSB_IJNSC_ILi128EEENSC_ILi64EEENSB_IJSI_EEEEEENS_10bfloat16_tESL_NSA_8TiledMMAINSA_8MMA_AtomIJNSA_26SM100_MMA_F16BF16_2x1SM_SSISL_SL_fLi128ELi64ELNSA_4UMMA5MajorE0ELSQ_1ELNSP_7ScaleInE0ELSR_0EEEEEENSA_6LayoutINSB_IJSE_SE_SE_EEENSB_IJNSC_ILi0EEESW_SW_EEEEENSB_IJNSA_10UnderscoreESZ_SZ_EEEEENS7_6detail27Sm100ImplicitGemmTileTraitsINSA_25SM100_TMA_2SM_LOAD_IM2COLENSA_14ComposedLayoutINSA_7SwizzleILi3ELi4ELi3EEENSA_18smem_ptr_flag_bitsILi16EEENSU_INSB_IJNSC_ILi8EEESI_EEENSB_IJSI_SE_EEEEEEEvEENS13_INSA_18SM100_TMA_2SM_LOADENS15_INS16_ILi2ELi4ELi3EEES19_NSU_INSB_IJNSC_ILi32EEES1A_EEENSB_IJSE_S1I_EEEEEEEvEEEENS_8epilogue10collective18CollectiveEpilogueINS1P_23Sm100TmaWarpSpecializedILi3ELi2ELi16ELb1ELb0EEEJNSB_IJSI_SI_SJ_EEENSB_IJNSU_ISI_SE_EENSU_INSB_IJNSC_ILi16EEESD_EEES1K_EEEEESL_NSB_IJNSB_IJllllEEESE_SW_EEESL_S21_NS1P_6fusion15FusionCallbacksIS1T_NS22_17LinearCombinationISL_fSL_fLNS_15FloatRoundStyleE2EEES1U_S1Z_JEEENSA_5SM1004TMEM4LOAD26SM100_TMEM_LOAD_32dp32b16xENSA_20SM90_TMA_LOAD_IM2COLENS15_INS16_ILi1ELi4ELi3EEES19_NSU_INSB_IJS1A_S1W_EEENSB_IJS1W_SE_EEEEEEENSA_39AutoVectorizingCopyWithAssumedAlignmentILi128EEENSA_21SM90_TMA_STORE_IM2COLES2H_S2J_S2J_EEEvvEEEEvNT_6ParamsE,"",@"SHT_CUDA_INFO"
	.sectionflags	@""
	.align	4


	//----- nvinfo : EIATTR_CUDA_API_VERSION
	.align		4
        /*0000*/ 	.byte	0x04, 0x37
        /*0002*/ 	.short	(.L_31 - .L_30)
.L_30:
        /*0004*/ 	.word	0x00000082


	//----- nvinfo : EIATTR_KPARAM_INFO
	.align		4
.L_31:
        /*0008*/ 	.byte	0x04, 0x17
        /*000a*/ 	.short	(.L_33 - .L_32)
.L_32:
        /*000c*/ 	.word	0x00000000
        /*0010*/ 	.short	0x0000
        /*0012*/ 	.short	0x0000
        /*0014*/ 	.byte	0x00, 0xf0, 0x01, 0x24


	//----- nvinfo : EIATTR_AT_ENTRY_FRAGMENTS
	.align		4
.L_33:
        /*0018*/ 	.byte	0x04, 0x4f
        /*001a*/ 	.short	(.L_35 - .L_34)


	//   ....[0]....
.L_34:
        /*001c*/ 	.word	0x00000007


	//----- nvinfo : EIATTR_RESERVED_SMEM_USED
	.align		4
.L_35:
        /*0020*/ 	.byte	0x01, 0x41
	.zero		2


	//----- nvinfo : EIATTR_SPARSE_MMA_MASK
	.align		4
        /*0024*/ 	.byte	0x03, 0x50
        /*0026*/ 	.short	0x0000


	//----- nvinfo : EIATTR_TCGEN05_2CTA_USED
	.align		4
        /*0028*/ 	.byte	0x01, 0x52
	.zero		2


	//----- nvinfo : EIATTR_MAXREG_COUNT
	.align		4
        /*002c*/ 	.byte	0x03, 0x1b
        /*002e*/ 	.short	0x00ff


	//----- nvinfo : EIATTR_NUM_BARRIERS
	.align		4
        /*0030*/ 	.byte	0x02, 0x4c
        /*0032*/ 	.byte	0x07
	.zero		1


	//----- nvinfo : EIATTR_EXTERNS
	.align		4
        /*0034*/ 	.byte	0x04, 0x0f
        /*0036*/ 	.short	(.L_37 - .L_36)


	//   ....[0]....
	.align		4
.L_36:
        /*0038*/ 	.word	index@(__assertfail)


	//----- nvinfo : EIATTR_MERCURY_ISA_VERSION
	.align		4
.L_37:
        /*003c*/ 	.byte	0x03, 0x5f
        /*003e*/ 	.short	0x0101


	//----- nvinfo : EIATTR_INT_WARP_WIDE_INSTR_OFFSETS
	.align		4
        /*0040*/ 	.byte	0x04, 0x31
        /*0042*/ 	.short	(.L_39 - .L_38)


	//   ....[0]....
.L_38:
        /*0044*/ 	.word	0x00000e00


	//   ....[1]....
        /*0048*/ 	.word	0x00000eb0


	//   ....[2]....
        /*004c*/ 	.word	0x00004df0


	//   ....[3]....
        /*0050*/ 	.word	0x00004e10


	//   ....[4]....
        /*0054*/ 	.word	0x00004e40


	//   ....[5]....
        /*0058*/ 	.word	0x00005b60


	//   ....[6]....
        /*005c*/ 	.word	0x00005cc0


	//   ....[7]....
        /*0060*/ 	.word	0x00005d20


	//   ....[8]....
        /*0064*/ 	.word	0x00005ec0


	//   ....[9]....
        /*0068*/ 	.word	0x00005fa0


	//   ....[10]....
        /*006c*/ 	.word	0x00006030


	//----- nvinfo : EIATTR_COOP_GROUP_MASK_REGIDS
	.align		4
.L_39:
        /*0070*/ 	.byte	0x04, 0x29
        /*0072*/ 	.short	(.L_41 - .L_40)


	//   ....[0]....
.L_40:
        /*0074*/ 	.word	0xffffffff


	//   ....[1]....
        /*0078*/ 	.word	0xffffffff


	//   ....[2]....
        /*007c*/ 	.word	0xffffffff


	//   ....[3]....
        /*0080*/ 	.word	0xffffffff


	//   ....[4]....
        /*0084*/ 	.word	0xffffffff


	//   ....[5]....
        /*0088*/ 	.word	0xffffffff


	//   ....[6]....
        /*008c*/ 	.word	0xffffffff


	//   ....[7]....
        /*0090*/ 	.word	0xffffffff


	//   ....[8]....
        /*0094*/ 	.word	0xffffffff


	//   ....[9]....
        /*0098*/ 	.word	0xffffffff


	//   ....[10]....
        /*009c*/ 	.word	0xffffffff


	//   ....[11]....
        /*00a0*/ 	.word	0xffffffff


	//   ....[12]....
        /*00a4*/ 	.word	0xffffffff


	//----- nvinfo : EIATTR_COOP_GROUP_INSTR_OFFSETS
	.align		4
.L_41:
        /*00a8*/ 	.byte	0x04, 0x28
        /*00aa*/ 	.short	(.L_43 - .L_42)


	//   ....[0]....
.L_42:
        /*00ac*/ 	.word	0x000000d0


	//   ....[1]....
        /*00b0*/ 	.word	0x00000540


	//   ....[2]....
        /*00b4*/ 	.word	0x000008b0


	//   ....[3]....
        /*00b8*/ 	.word	0x00000a30


	//   ....[4]....
        /*00bc*/ 	.word	0x00000b30


	//   ....[5]....
        /*00c0*/ 	.word	0x00000c80


	//   ....[6]....
        /*00c4*/ 	.word	0x00000f20


	//   ....[7]....
        /*00c8*/ 	.word	0x00002850


	//   ....[8]....
        /*00cc*/ 	.word	0x00003cc0


	//   ....[9]....
        /*00d0*/ 	.word	0x00004190


	//   ....[10]....
        /*00d4*/ 	.word	0x000041c0


	//   ....[11]....
        /*00d8*/ 	.word	0x00004d00


	//   ....[12]....
        /*00dc*/ 	.word	0x00004f10


	//----- nvinfo : EIATTR_VRC_CTA_INIT_COUNT
	.align		4
.L_43:
        /*00e0*/ 	.byte	0x02, 0x4a
        /*00e2*/ 	.byte	0x80
	.zero		1


	//----- nvinfo : EIATTR_SYSCALL_OFFSETS
	.align		4
        /*00e4*/ 	.byte	0x04, 0x46
        /*00e6*/ 	.short	(.L_45 - .L_44)


	//   ....[0]....
.L_44:
        /*00e8*/ 	.word	0x00006c90


	//   ....[1]....
        /*00ec*/ 	.word	0x00006d80


	//   ....[2]....
        /*00f0*/ 	.word	0x00007740


	//   ....[3]....
        /*00f4*/ 	.word	0x00008110


	//----- nvinfo : EIATTR_MBARRIER_INSTR_OFFSETS
	.align		4
.L_45:
        /*00f8*/ 	.byte	0x04, 0x39
        /*00fa*/ 	.short	(.L_47 - .L_46)


	//   ....[0]....
.L_46:
        /*00fc*/ 	.word	0x00000670
        /*0100*/ 	.word	0x000000ff
        /*0104*/ 	.word	0x00000000
        /*0108*/ 	.short	0x0100
        /*010a*/ 	.byte	0x04
	.zero		1


	//   ....[1]....
        /*010c*/ 	.word	0x00000680
        /*0110*/ 	.word	0x000000ff
        /*0114*/ 	.word	0x00000088
        /*0118*/ 	.short	0x0100
        /*011a*/ 	.byte	0x04
	.zero		1


	//   ....[2]....
        /*011c*/ 	.word	0x00000690
        /*0120*/ 	.word	0x000000ff
        /*0124*/ 	.word	0x00000008
        /*0128*/ 	.short	0x0100
        /*012a*/ 	.byte	0x04
	.zero		1


	//   ....[3]....
        /*012c*/ 	.word	0x000006a0
        /*0130*/ 	.word	0x000000ff
        /*0134*/ 	.word	0x00000090
        /*0138*/ 	.short	0x0100
        /*013a*/ 	.byte	0x04
	.zero		1


	//   ....[4]....
        /*013c*/ 	.word	0x000006b0
        /*0140*/ 	.word	0x000000ff
        /*0144*/ 	.word	0x00000010
        /*0148*/ 	.short	0x0100
        /*014a*/ 	.byte	0x04
	.zero		1


	//   ....[5]....
        /*014c*/ 	.word	0x000006c0
        /*0150*/ 	.word	0x000000ff
        /*0154*/ 	.word	0x00000098
        /*0158*/ 	.short	0x0100
        /*015a*/ 	.byte	0x04
	.zero		1


	//   ....[6]....
        /*015c*/ 	.word	0x000006d0
        /*0160*/ 	.word	0x000000ff
        /*0164*/ 	.word	0x00000018
        /*0168*/ 	.short	0x0100
        /*016a*/ 	.byte	0x04
	.zero		1


	//   ....[7]....
        /*016c*/ 	.word	0x000006e0
        /*0170*/ 	.word	0x000000ff
        /*0174*/ 	.word	0x000000a0
        /*0178*/ 	.short	0x0100
        /*017a*/ 	.byte	0x04
	.zero		1


	//   ....[8]....
        /*017c*/ 	.word	0x000006f0
        /*0180*/ 	.word	0x000000ff
        /*0184*/ 	.word	0x00000020
        /*0188*/ 	.short	0x0100
        /*018a*/ 	.byte	0x04
	.zero		1


	//   ....[9]....
        /*018c*/ 	.word	0x00000700
        /*0190*/ 	.word	0x000000ff
        /*0194*/ 	.word	0x000000a8
        /*0198*/ 	.short	0x0100
        /*019a*/ 	.byte	0x04
	.zero		1


	//   ....[10]....
        /*019c*/ 	.word	0x00000710
        /*01a0*/ 	.word	0x000000ff
        /*01a4*/ 	.word	0x00000028
        /*01a8*/ 	.short	0x0100
        /*01aa*/ 	.byte	0x04
	.zero		1


	//   ....[11]....
        /*01ac*/ 	.word	0x00000720
        /*01b0*/ 	.word	0x000000ff
        /*01b4*/ 	.word	0x000000b0
        /*01b8*/ 	.short	0x0100
        /*01ba*/ 	.byte	0x04
	.zero		1


	//   ....[12]....
        /*01bc*/ 	.word	0x00000730
        /*01c0*/ 	.word	0x000000ff
        /*01c4*/ 	.word	0x00000030
        /*01c8*/ 	.short	0x0100
        /*01ca*/ 	.byte	0x04
	.zero		1


	//   ....[13]....
        /*01cc*/ 	.word	0x00000740
        /*01d0*/ 	.word	0x000000ff
        /*01d4*/ 	.word	0x000000b8
        /*01d8*/ 	.short	0x0100
        /*01da*/ 	.byte	0x04
	.zero		1


	//   ....[14]....
        /*01dc*/ 	.word	0x00000750
        /*01e0*/ 	.word	0x000000ff
        /*01e4*/ 	.word	0x00000038
        /*01e8*/ 	.short	0x0100
        /*01ea*/ 	.byte	0x04
	.zero		1


	//   ....[15]....
        /*01ec*/ 	.word	0x00000760
        /*01f0*/ 	.word	0x000000ff
        /*01f4*/ 	.word	0x000000c0
        /*01f8*/ 	.short	0x0100
        /*01fa*/ 	.byte	0x04
	.zero		1


	//   ....[16]....
        /*01fc*/ 	.word	0x00000770
        /*0200*/ 	.word	0x000000ff
        /*0204*/ 	.word	0x00000040
        /*0208*/ 	.short	0x0100
        /*020a*/ 	.byte	0x04
	.zero		1


	//   ....[17]....
        /*020c*/ 	.word	0x00000780
        /*0210*/ 	.word	0x000000ff
        /*0214*/ 	.word	0x000000c8
        /*0218*/ 	.short	0x0100
        /*021a*/ 	.byte	0x04
	.zero		1


	//   ....[18]....
        /*021c*/ 	.word	0x00000790
        /*0220*/ 	.word	0x000000ff
        /*0224*/ 	.word	0x00000048
        /*0228*/ 	.short	0x0100
        /*022a*/ 	.byte	0x04
	.zero		1


	//   ....[19]....
        /*022c*/ 	.word	0x000007a0
        /*0230*/ 	.word	0x000000ff
        /*0234*/ 	.word	0x000000d0
        /*0238*/ 	.short	0x0100
        /*023a*/ 	.byte	0x04
	.zero		1


	//   ....[20]....
        /*023c*/ 	.word	0x000007b0
        /*0240*/ 	.word	0x000000ff
        /*0244*/ 	.word	0x00000050
        /*0248*/ 	.short	0x0100
        /*024a*/ 	.byte	0x04
	.zero		1


	//   ....[21]....
        /*024c*/ 	.word	0x000007c0
        /*0250*/ 	.word	0x000000ff
        /*0254*/ 	.word	0x000000d8
        /*0258*/ 	.short	0x0100
        /*025a*/ 	.byte	0x04
	.zero		1


	//   ....[22]....
        /*025c*/ 	.word	0x000007d0
        /*0260*/ 	.word	0x000000ff
        /*0264*/ 	.word	0x00000058
        /*0268*/ 	.short	0x0100
        /*026a*/ 	.byte	0x04
	.zero		1


	//   ....[23]....
        /*026c*/ 	.word	0x000007e0
        /*0270*/ 	.word	0x000000ff
        /*0274*/ 	.word	0x000000e0
        /*0278*/ 	.short	0x0100
        /*027a*/ 	.byte	0x04
	.zero		1


	//   ....[24]....
        /*027c*/ 	.word	0x000007f0
        /*0280*/ 	.word	0x000000ff
        /*0284*/ 	.word	0x00000060
        /*0288*/ 	.short	0x0100
        /*028a*/ 	.byte	0x04
	.zero		1


	//   ....[25]....
        /*028c*/ 	.word	0x00000800
        /*0290*/ 	.word	0x000000ff
        /*0294*/ 	.word	0x000000e8
        /*0298*/ 	.short	0x0100
        /*029a*/ 	.byte	0x04
	.zero		1


	//   ....[26]....
        /*029c*/ 	.word	0x00000810
        /*02a0*/ 	.word	0x000000ff
        /*02a4*/ 	.word	0x00000068
        /*02a8*/ 	.short	0x0100
        /*02aa*/ 	.byte	0x04
	.zero		1


	//   ....[27]....
        /*02ac*/ 	.word	0x00000820
        /*02b0*/ 	.word	0x000000ff
        /*02b4*/ 	.word	0x000000f0
        /*02b8*/ 	.short	0x0100
        /*02ba*/ 	.byte	0x04
	.zero		1


	//   ....[28]....
        /*02bc*/ 	.word	0x00000830
        /*02c0*/ 	.word	0x000000ff
        /*02c4*/ 	.word	0x00000070
        /*02c8*/ 	.short	0x0100
        /*02ca*/ 	.byte	0x04
	.zero		1


	//   ....[29]....
        /*02cc*/ 	.word	0x00000840
        /*02d0*/ 	.word	0x000000ff
        /*02d4*/ 	.word	0x000000f8
        /*02d8*/ 	.short	0x0100
        /*02da*/ 	.byte	0x04
	.zero		1


	//   ....[30]....
        /*02dc*/ 	.word	0x00000850
        /*02e0*/ 	.word	0x000000ff
        /*02e4*/ 	.word	0x00000078
        /*02e8*/ 	.short	0x0100
        /*02ea*/ 	.byte	0x04
	.zero		1


	//   ....[31]....
        /*02ec*/ 	.word	0x00000860
        /*02f0*/ 	.word	0x000000ff
        /*02f4*/ 	.word	0x00000100
        /*02f8*/ 	.short	0x0100
        /*02fa*/ 	.byte	0x04
	.zero		1


	//   ....[32]....
        /*02fc*/ 	.word	0x00000870
        /*0300*/ 	.word	0x000000ff
        /*0304*/ 	.word	0x00000080
        /*0308*/ 	.short	0x0100
        /*030a*/ 	.byte	0x04
	.zero		1


	//   ....[33]....
        /*030c*/ 	.word	0x00000880
        /*0310*/ 	.word	0x000000ff
        /*0314*/ 	.word	0x00000108
        /*0318*/ 	.short	0x0100
        /*031a*/ 	.byte	0x04
	.zero		1


	//   ....[34]....
        /*031c*/ 	.word	0x000009c0
        /*0320*/ 	.word	0x000000ff
        /*0324*/ 	.word	0x00000110
        /*0328*/ 	.short	0x0100
        /*032a*/ 	.byte	0x04
	.zero		1


	//   ....[35]....
        /*032c*/ 	.word	0x000009d0
        /*0330*/ 	.word	0x000000ff
        /*0334*/ 	.word	0x00000128
        /*0338*/ 	.short	0x0100
        /*033a*/ 	.byte	0x04
	.zero		1


	//   ....[36]....
        /*033c*/ 	.word	0x000009e0
        /*0340*/ 	.word	0x000000ff
        /*0344*/ 	.word	0x00000118
        /*0348*/ 	.short	0x0100
        /*034a*/ 	.byte	0x04
	.zero		1


	//   ....[37]....
        /*034c*/ 	.word	0x000009f0
        /*0350*/ 	.word	0x000000ff
        /*0354*/ 	.word	0x00000130
        /*0358*/ 	.short	0x0100
        /*035a*/ 	.byte	0x04
	.zero		1


	//   ....[38]....
        /*035c*/ 	.word	0x00000a00
        /*0360*/ 	.word	0x000000ff
        /*0364*/ 	.word	0x00000120
        /*0368*/ 	.short	0x0100
        /*036a*/ 	.byte	0x04
	.zero		1


	//   ....[39]....
        /*036c*/ 	.word	0x00000a10
        /*0370*/ 	.word	0x000000ff
        /*0374*/ 	.word	0x00000138
        /*0378*/ 	.short	0x0100
        /*037a*/ 	.byte	0x04
	.zero		1


	//   ....[40]....
        /*037c*/ 	.word	0x00000b00
        /*0380*/ 	.word	0x000000ff
        /*0384*/ 	.word	0x00000140
        /*0388*/ 	.short	0x0100
        /*038a*/ 	.byte	0x04
	.zero		1


	//   ....[41]....
        /*038c*/ 	.word	0x00000b10
        /*0390*/ 	.word	0x000000ff
        /*0394*/ 	.word	0x00000148
        /*0398*/ 	.short	0x0100
        /*039a*/ 	.byte	0x04
	.zero		1


	//   ....[42]....
        /*039c*/ 	.word	0x00000c50
        /*03a0*/ 	.word	0x000000ff
        /*03a4*/ 	.word	0x00000150
        /*03a8*/ 	.short	0x0100
        /*03aa*/ 	.byte	0x06
	.zero		1


	//   ....[43]....
        /*03ac*/ 	.word	0x00000c60
        /*03b0*/ 	.word	0x000000ff
        /*03b4*/ 	.word	0x00000158
        /*03b8*/ 	.short	0x0100
        /*03ba*/ 	.byte	0x06
	.zero		1


	//   ....[44]....
        /*03bc*/ 	.word	0x00000da0
        /*03c0*/ 	.word	0x000000ff
        /*03c4*/ 	.word	0x00000160
        /*03c8*/ 	.short	0x0100
        /*03ca*/ 	.byte	0x04
	.zero		1


	//   ....[45]....
        /*03cc*/ 	.word	0x00000db0
        /*03d0*/ 	.word	0x000000ff
        /*03d4*/ 	.word	0x00000170
        /*03d8*/ 	.short	0x0100
        /*03da*/ 	.byte	0x04
	.zero		1


	//   ....[46]....
        /*03dc*/ 	.word	0x00000dc0
        /*03e0*/ 	.word	0x000000ff
        /*03e4*/ 	.word	0x00000168
        /*03e8*/ 	.short	0x0100
        /*03ea*/ 	.byte	0x04
	.zero		1


	//   ....[47]....
        /*03ec*/ 	.word	0x00000dd0
        /*03f0*/ 	.word	0x000000ff
        /*03f4*/ 	.word	0x00000178
        /*03f8*/ 	.short	0x0100
        /*03fa*/ 	.byte	0x04
	.zero		1


	//   ....[48]....
        /*03fc*/ 	.word	0x00000ed0
        /*0400*/ 	.word	0x000000ff
        /*0404*/ 	.word	0x00000180
        /*0408*/ 	.short	0x0100
        /*040a*/ 	.byte	0x06
	.zero		1


	//   ....[49]....
        /*040c*/ 	.word	0x00001a30
        /*0410*/ 	.word	0x000000ff
        /*0414*/ 	.word	0x00000088
        /*0418*/ 	.short	0x010a
        /*041a*/ 	.byte	0x04
	.zero		1


	//   ....[50]....
        /*041c*/ 	.word	0x00001d80
        /*0420*/ 	.word	0x000000ff
        /*0424*/ 	.word	0x00000088
        /*0428*/ 	.short	0x010a
        /*042a*/ 	.byte	0x09
	.zero		1


	//   ....[51]....
        /*042c*/ 	.word	0x00001f30
        /*0430*/ 	.word	0x000000ff
        /*0434*/ 	.word	0x00000088
        /*0438*/ 	.short	0x010a
        /*043a*/ 	.byte	0x08
	.zero		1


	//   ....[52]....
        /*043c*/ 	.word	0x00002160
        /*0440*/ 	.word	0x000000ff
        /*0444*/ 	.word	0x00000148
        /*0448*/ 	.short	0x0101
        /*044a*/ 	.byte	0x1e
	.zero		1


	//   ....[53]....
        /*044c*/ 	.word	0x00002190
        /*0450*/ 	.word	0x000000ff
        /*0454*/ 	.word	0x00000088
        /*0458*/ 	.short	0x010a
        /*045a*/ 	.byte	0x04
	.zero		1


	//   ....[54]....
        /*045c*/ 	.word	0x00002470
        /*0460*/ 	.word	0x000000ff
        /*0464*/ 	.word	0x00000088
        /*0468*/ 	.short	0x010a
        /*046a*/ 	.byte	0x09
	.zero		1


	//   ....[55]....
        /*046c*/ 	.word	0x00002620
        /*0470*/ 	.word	0x000000ff
        /*0474*/ 	.word	0x00000088
        /*0478*/ 	.short	0x010a
        /*047a*/ 	.byte	0x08
	.zero		1


	//   ....[56]....
        /*047c*/ 	.word	0x00002860
        /*0480*/ 	.word	0x000000ff
        /*0484*/ 	.word	0x00000150
        /*0488*/ 	.short	0x010a
        /*048a*/ 	.byte	0x1e
	.zero		1


	//   ....[57]....
        /*048c*/ 	.word	0x00002920
        /*0490*/ 	.word	0x000000ff
        /*0494*/ 	.word	0x00000000
        /*0498*/ 	.short	0x0101
        /*049a*/ 	.byte	0x04
	.zero		1


	//   ....[58]....
        /*049c*/ 	.word	0x00002f20
        /*04a0*/ 	.word	0x000000ff
        /*04a4*/ 	.word	0x00000000
        /*04a8*/ 	.short	0x010a
        /*04aa*/ 	.byte	0x04
	.zero		1


	//   ....[59]....
        /*04ac*/ 	.word	0x00002fc0
        /*04b0*/ 	.word	0x000000ff
        /*04b4*/ 	.word	0x00000000
        /*04b8*/ 	.short	0x010a
        /*04ba*/ 	.byte	0x05
	.zero		1


	//   ....[60]....
        /*04bc*/ 	.word	0x00003060
        /*04c0*/ 	.word	0x000000ff
        /*04c4*/ 	.word	0x00000000
        /*04c8*/ 	.short	0x010a
        /*04ca*/ 	.byte	0x05
	.zero		1


	//   ....[61]....
        /*04cc*/ 	.word	0x00003100
        /*04d0*/ 	.word	0x000000ff
        /*04d4*/ 	.word	0x00000000
        /*04d8*/ 	.short	0x010a
        /*04da*/ 	.byte	0x05
	.zero		1


	//   ....[62]....
        /*04dc*/ 	.word	0x000031a0
        /*04e0*/ 	.word	0x000000ff
        /*04e4*/ 	.word	0x00000000
        /*04e8*/ 	.short	0x010a
        /*04ea*/ 	.byte	0x05
	.zero		1


	//   ....[63]....
        /*04ec*/ 	.word	0x00003240
        /*04f0*/ 	.word	0x000000ff
        /*04f4*/ 	.word	0x00000000
        /*04f8*/ 	.short	0x010a
        /*04fa*/ 	.byte	0x05
	.zero		1


	//   ....[64]....
        /*04fc*/ 	.word	0x000032e0
        /*0500*/ 	.word	0x000000ff
        /*0504*/ 	.word	0x00000000
        /*0508*/ 	.short	0x010a
        /*050a*/ 	.byte	0x05
	.zero		1


	//   ....[65]....
        /*050c*/ 	.word	0x00003380
        /*0510*/ 	.word	0x000000ff
        /*0514*/ 	.word	0x00000000
        /*0518*/ 	.short	0x010a
        /*051a*/ 	.byte	0x05
	.zero		1


	//   ....[66]....
        /*051c*/ 	.word	0x00003420
        /*0520*/ 	.word	0x000000ff
        /*0524*/ 	.word	0x00000000
        /*0528*/ 	.short	0x010a
        /*052a*/ 	.byte	0x05
	.zero		1


	//   ....[67]....
        /*052c*/ 	.word	0x000034c0
        /*0530*/ 	.word	0x000000ff
        /*0534*/ 	.word	0x00000000
        /*0538*/ 	.short	0x010a
        /*053a*/ 	.byte	0x05
	.zero		1


	//   ....[68]....
        /*053c*/ 	.word	0x00003560
        /*0540*/ 	.word	0x000000ff
        /*0544*/ 	.word	0x00000000
        /*0548*/ 	.short	0x010a
        /*054a*/ 	.byte	0x05
	.zero		1


	//   ....[69]....
        /*054c*/ 	.word	0x00003600
        /*0550*/ 	.word	0x000000ff
        /*0554*/ 	.word	0x00000000
        /*0558*/ 	.short	0x010a
        /*055a*/ 	.byte	0x05
	.zero		1


	//   ....[70]....
        /*055c*/ 	.word	0x000036a0
        /*0560*/ 	.word	0x000000ff
        /*0564*/ 	.word	0x00000000
        /*0568*/ 	.short	0x010a
        /*056a*/ 	.byte	0x05
	.zero		1


	//   ....[71]....
        /*056c*/ 	.word	0x00003740
        /*0570*/ 	.word	0x000000ff
        /*0574*/ 	.word	0x00000000
        /*0578*/ 	.short	0x010a
        /*057a*/ 	.byte	0x05
	.zero		1


	//   ....[72]....
        /*057c*/ 	.word	0x000037e0
        /*0580*/ 	.word	0x000000ff
        /*0584*/ 	.word	0x00000000
        /*0588*/ 	.short	0x010a
        /*058a*/ 	.byte	0x05
	.zero		1


	//   ....[73]....
        /*058c*/ 	.word	0x00003880
        /*0590*/ 	.word	0x000000ff
        /*0594*/ 	.word	0x00000000
        /*0598*/ 	.short	0x010a
        /*059a*/ 	.byte	0x05
	.zero		1


	//   ....[74]....
        /*059c*/ 	.word	0x00003930
        /*05a0*/ 	.word	0x00000000
        /*05a4*/ 	.word	0x00000000
        /*05a8*/ 	.short	0x010a
        /*05aa*/ 	.byte	0xff
	.zero		1


	//   ....[75]....
        /*05ac*/ 	.word	0x00003a80
        /*05b0*/ 	.word	0x000000ff
        /*05b4*/ 	.word	0x00000158
        /*05b8*/ 	.short	0x010a
        /*05ba*/ 	.byte	0x04
	.zero		1


	//   ....[76]....
        /*05bc*/ 	.word	0x00003b20
        /*05c0*/ 	.word	0x000000ff
        /*05c4*/ 	.word	0x00000150
        /*05c8*/ 	.short	0x010a
        /*05ca*/ 	.byte	0x04
	.zero		1


	//   ....[77]....
        /*05cc*/ 	.word	0x00003bc0
        /*05d0*/ 	.word	0x000000ff
        /*05d4*/ 	.word	0x00000000
        /*05d8*/ 	.short	0x0101
        /*05da*/ 	.byte	0x05
	.zero		1


	//   ....[78]....
        /*05dc*/ 	.word	0x00003c00
        /*05e0*/ 	.word	0x000000ff
        /*05e4*/ 	.word	0x00000158
        /*05e8*/ 	.short	0x0106
        /*05ea*/ 	.byte	0x04
	.zero		1


	//   ....[79]....
        /*05ec*/ 	.word	0x00003c40
        /*05f0*/ 	.word	0x00000000
        /*05f4*/ 	.word	0x00000158
        /*05f8*/ 	.short	0x010a
        /*05fa*/ 	.byte	0xff
	.zero		1


	//   ....[80]....
        /*05fc*/ 	.word	0x00003e90
        /*0600*/ 	.word	0x000000ff
        /*0604*/ 	.word	0x00000008
        /*0608*/ 	.short	0x010a
        /*060a*/ 	.byte	0x05
	.zero		1


	//   ....[81]....
        /*060c*/ 	.word	0x00003eb0
        /*0610*/ 	.word	0x000000ff
        /*0614*/ 	.word	0x00000008
        /*0618*/ 	.short	0x010a
        /*061a*/ 	.byte	0x05
	.zero		1


	//   ....[82]....
        /*061c*/ 	.word	0x00004040
        /*0620*/ 	.word	0x000000ff
        /*0624*/ 	.word	0x00000008
        /*0628*/ 	.short	0x010a
        /*062a*/ 	.byte	0x05
	.zero		1


	//   ....[83]....
        /*062c*/ 	.word	0x00004060
        /*0630*/ 	.word	0x000000ff
        /*0634*/ 	.word	0x00000008
        /*0638*/ 	.short	0x010a
        /*063a*/ 	.byte	0x05
	.zero		1


	//   ....[84]....
        /*063c*/ 	.word	0x00004120
        /*0640*/ 	.word	0x000000ff
        /*0644*/ 	.word	0x00000000
        /*0648*/ 	.short	0x0101
        /*064a*/ 	.byte	0x04
	.zero		1


	//   ....[85]....
        /*064c*/ 	.word	0x000044b0
        /*0650*/ 	.word	0x000000ff
        /*0654*/ 	.word	0x00000150
        /*0658*/ 	.short	0x010a
        /*065a*/ 	.byte	0x14
	.zero		1


	//   ....[86]....
        /*065c*/ 	.word	0x00004550
        /*0660*/ 	.word	0x000000ff
        /*0664*/ 	.word	0x00000000
        /*0668*/ 	.short	0x0101
        /*066a*/ 	.byte	0x22
	.zero		1


	//   ....[87]....
        /*066c*/ 	.word	0x00004590
        /*0670*/ 	.word	0x000000ff
        /*0674*/ 	.word	0x00000170
        /*0678*/ 	.short	0x010a
        /*067a*/ 	.byte	0x19
	.zero		1


	//   ....[88]....
        /*067c*/ 	.word	0x00004630
        /*0680*/ 	.word	0x000000ff
        /*0684*/ 	.word	0x00000000
        /*0688*/ 	.short	0x010a
        /*068a*/ 	.byte	0x04
	.zero		1


	//   ....[89]....
        /*068c*/ 	.word	0x00004680
        /*0690*/ 	.word	0x000000ff
        /*0694*/ 	.word	0x00000000
        /*0698*/ 	.short	0x010a
        /*069a*/ 	.byte	0x12
	.zero		1


	//   ....[90]....
        /*069c*/ 	.word	0x000047d0
        /*06a0*/ 	.word	0x000000ff
        /*06a4*/ 	.word	0x00000000
        /*06a8*/ 	.short	0x010a
        /*06aa*/ 	.byte	0x05
	.zero		1


	//   ....[91]....
        /*06ac*/ 	.word	0x00004b00
        /*06b0*/ 	.word	0x000000ff
        /*06b4*/ 	.word	0x00000000
        /*06b8*/ 	.short	0x010a
        /*06ba*/ 	.byte	0x04
	.zero		1


	//   ....[92]....
        /*06bc*/ 	.word	0x00004ba0
        /*06c0*/ 	.word	0x00000000
        /*06c4*/ 	.word	0x00000000
        /*06c8*/ 	.short	0x010a
        /*06ca*/ 	.byte	0xff
	.zero		1


	//   ....[93]....
        /*06cc*/ 	.word	0x00004be0
        /*06d0*/ 	.word	0x00000000
        /*06d4*/ 	.word	0x00000000
        /*06d8*/ 	.short	0x010a
        /*06da*/ 	.byte	0xff
	.zero		1


	//   ....[94]....
        /*06dc*/ 	.word	0x00004c50
        /*06e0*/ 	.word	0x000000ff
        /*06e4*/ 	.word	0x00000000
        /*06e8*/ 	.short	0x0101
        /*06ea*/ 	.byte	0x04
	.zero		1


	//   ....[95]....
        /*06ec*/ 	.word	0x00004c90
        /*06f0*/ 	.word	0x000000ff
        /*06f4*/ 	.word	0x00000180
        /*06f8*/ 	.short	0x010a
        /*06fa*/ 	.byte	0x14
	.zero		1


	//   ....[96]....
        /*06fc*/ 	.word	0x00004cf0
        /*0700*/ 	.word	0x000000ff
        /*0704*/ 	.word	0x00000000
        /*0708*/ 	.short	0x0101
        /*070a*/ 	.byte	0x04
	.zero		1


	//   ....[97]....
        /*070c*/ 	.word	0x000051f0
        /*0710*/ 	.word	0x000000ff
        /*0714*/ 	.word	0x00000150
        /*0718*/ 	.short	0x010a
        /*071a*/ 	.byte	0x1b
	.zero		1


	//   ....[98]....
        /*071c*/ 	.word	0x00005290
        /*0720*/ 	.word	0x000000ff
        /*0724*/ 	.word	0x00000000
        /*0728*/ 	.short	0x0101
        /*072a*/ 	.byte	0x26
	.zero		1


	//   ....[99]....
        /*072c*/ 	.word	0x000057d0
        /*0730*/ 	.word	0x000000ff
        /*0734*/ 	.word	0x00000148
        /*0738*/ 	.short	0x010a
        /*073a*/ 	.byte	0x1b
	.zero		1


	//   ....[100]....
        /*073c*/ 	.word	0x000059c0
        /*0740*/ 	.word	0x000000ff
        /*0744*/ 	.word	0x00000128
        /*0748*/ 	.short	0x010a
        /*074a*/ 	.byte	0x11
	.zero		1


	//   ....[101]....
        /*074c*/ 	.word	0x00005d80
        /*0750*/ 	.word	0x000000ff
        /*0754*/ 	.word	0x00000110
        /*0758*/ 	.short	0x010b
        /*075a*/ 	.byte	0x11
	.zero		1


	//   ....[102]....
        /*075c*/ 	.word	0x00005d90
        /*0760*/ 	.word	0x000000ff
        /*0764*/ 	.word	0x00000000
        /*0768*/ 	.short	0x0101
        /*076a*/ 	.byte	0x05
	.zero		1


	//   ....[103]....
        /*076c*/ 	.word	0x00005db0
        /*0770*/ 	.word	0x000000ff
        /*0774*/ 	.word	0x00000128
        /*0778*/ 	.short	0x010a
        /*077a*/ 	.byte	0x06
	.zero		1


	//   ....[104]....
        /*077c*/ 	.word	0x00006050
        /*0780*/ 	.word	0x000000ff
        /*0784*/ 	.word	0x00000110
        /*0788*/ 	.short	0x010b
        /*078a*/ 	.byte	0x06
	.zero		1


	//   ....[105]....
        /*078c*/ 	.word	0x00006080
        /*0790*/ 	.word	0x000000ff
        /*0794*/ 	.word	0x00000000
        /*0798*/ 	.short	0x0101
        /*079a*/ 	.byte	0x04
	.zero		1


	//   ....[106]....
        /*079c*/ 	.word	0x000060d0
        /*07a0*/ 	.word	0x000000ff
        /*07a4*/ 	.word	0x00000000
        /*07a8*/ 	.short	0x010a
        /*07aa*/ 	.byte	0x04
	.zero		1


	//   ....[107]....
        /*07ac*/ 	.word	0x00006160
        /*07b0*/ 	.word	0x000000ff
        /*07b4*/ 	.word	0x00000000
        /*07b8*/ 	.short	0x010a
        /*07ba*/ 	.byte	0x05
	.zero		1


	//   ....[108]....
        /*07bc*/ 	.word	0x00006200
        /*07c0*/ 	.word	0x00000000
        /*07c4*/ 	.word	0x00000000
        /*07c8*/ 	.short	0x010a
        /*07ca*/ 	.byte	0xff
	.zero		1


	//   ....[109]....
        /*07cc*/ 	.word	0x00006530
        /*07d0*/ 	.word	0x000000ff
        /*07d4*/ 	.word	0x00000150
        /*07d8*/ 	.short	0x010a
        /*07da*/ 	.byte	0x2d
	.zero		1


	//   ....[110]....
        /*07dc*/ 	.word	0x00006600
        /*07e0*/ 	.word	0x000000ff
        /*07e4*/ 	.word	0x00000000
        /*07e8*/ 	.short	0x0101
        /*07ea*/ 	.byte	0x04
	.zero		1


	//   ....[111]....
        /*07ec*/ 	.word	0x00007230
        /*07f0*/ 	.word	0x00000000
        /*07f4*/ 	.word	0x00000110
        /*07f8*/ 	.short	0x010a
        /*07fa*/ 	.byte	0xff
	.zero		1


	//   ....[112]....
        /*07fc*/ 	.word	0x00007350
        /*0800*/ 	.word	0x0000003a
        /*0804*/ 	.word	0x00000160
        /*0808*/ 	.short	0x010a
        /*080a*/ 	.byte	0xff
	.zero		1


	//   ....[113]....
        /*080c*/ 	.word	0x00007510
        /*0810*/ 	.word	0x00000000
        /*0814*/ 	.word	0x00000110
        /*0818*/ 	.short	0x010a
        /*081a*/ 	.byte	0xff
	.zero		1


	//   ....[114]....
        /*081c*/ 	.word	0x00007620
        /*0820*/ 	.word	0x0000003a
        /*0824*/ 	.word	0x00000160
        /*0828*/ 	.short	0x010a
        /*082a*/ 	.byte	0xff
	.zero		1


	//   ....[115]....
        /*082c*/ 	.word	0x00007e80
        /*0830*/ 	.word	0x00000000
        /*0834*/ 	.word	0x00000000
        /*0838*/ 	.short	0x0101
        /*083a*/ 	.byte	0xff
	.zero		1


	//   ....[116]....
        /*083c*/ 	.word	0x00007e90
        /*0840*/ 	.word	0x00000003
        /*0844*/ 	.word	0x00000110
        /*0848*/ 	.short	0x010a
        /*084a*/ 	.byte	0xff
	.zero		1


	//   ....[117]....
        /*084c*/ 	.word	0x00007f50
        /*0850*/ 	.word	0x00000003
        /*0854*/ 	.word	0x00000110
        /*0858*/ 	.short	0x010a
        /*085a*/ 	.byte	0xff
	.zero		1


	//   ....[118]....
        /*085c*/ 	.word	0x000082b0
        /*0860*/ 	.word	0x0000003a
        /*0864*/ 	.word	0x00000000
        /*0868*/ 	.short	0x0101
        /*086a*/ 	.byte	0xff
	.zero		1


	//   ....[119]....
        /*086c*/ 	.word	0x000088a0
        /*0870*/ 	.word	0x00000000
        /*0874*/ 	.word	0x00000000
        /*0878*/ 	.short	0x0101
        /*087a*/ 	.byte	0xff
	.zero		1


	//   ....[120]....
        /*087c*/ 	.word	0x00008b20
        /*0880*/ 	.word	0x000000ff
        /*0884*/ 	.word	0x00000000
        /*0888*/ 	.short	0x0101
        /*088a*/ 	.byte	0x04
	.zero		1


	//   ....[121]....
        /*088c*/ 	.word	0x00008b50
        /*0890*/ 	.word	0x00000000
        /*0894*/ 	.word	0x00000088
        /*0898*/ 	.short	0x010a
        /*089a*/ 	.byte	0xff
	.zero		1


	//   ....[122]....
        /*089c*/ 	.word	0x00008bb0
        /*08a0*/ 	.word	0x00000000
        /*08a4*/ 	.word	0x00000088
        /*08a8*/ 	.short	0x010a
        /*08aa*/ 	.byte	0xff
	.zero		1


	//   ....[123]....
        /*08ac*/ 	.word	0x00008c10
        /*08b0*/ 	.word	0x00000000
        /*08b4*/ 	.word	0x00000150
        /*08b8*/ 	.short	0x010a
        /*08ba*/ 	.byte	0xff
	.zero		1


	//   ....[124]....
        /*08bc*/ 	.word	0x00008c70
        /*08c0*/ 	.word	0x00000000
        /*08c4*/ 	.word	0x00000000
        /*08c8*/ 	.short	0x010a
        /*08ca*/ 	.byte	0xff
	.zero		1


	//   ....[125]....
        /*08cc*/ 	.word	0x00008cd0
        /*08d0*/ 	.word	0x00000000
        /*08d4*/ 	.word	0x00000000
        /*08d8*/ 	.short	0x010a
        /*08da*/ 	.byte	0xff
	.zero		1


	//   ....[126]....
        /*08dc*/ 	.word	0x00008d30
        /*08e0*/ 	.word	0x00000000
        /*08e4*/ 	.word	0x00000000
        /*08e8*/ 	.short	0x010a
        /*08ea*/ 	.byte	0xff
	.zero		1


	//   ....[127]....
        /*08ec*/ 	.word	0x00008d90
        /*08f0*/ 	.word	0x00000000
        /*08f4*/ 	.word	0x00000000
        /*08f8*/ 	.short	0x010a
        /*08fa*/ 	.byte	0xff
	.zero		1


	//   ....[128]....
        /*08fc*/ 	.word	0x00008df0
        /*0900*/ 	.word	0x00000000
        /*0904*/ 	.word	0x00000000
        /*0908*/ 	.short	0x010a
        /*090a*/ 	.byte	0xff
	.zero		1


	//   ....[129]....
        /*090c*/ 	.word	0x00008e50
        /*0910*/ 	.word	0x00000000
        /*0914*/ 	.word	0x00000000
        /*0918*/ 	.short	0x010a
        /*091a*/ 	.byte	0xff
	.zero		1


	//   ....[130]....
        /*091c*/ 	.word	0x00008eb0
        /*0920*/ 	.word	0x00000000
        /*0924*/ 	.word	0x00000000
        /*0928*/ 	.short	0x010a
        /*092a*/ 	.byte	0xff
	.zero		1


	//   ....[131]....
        /*092c*/ 	.word	0x00008f10
        /*0930*/ 	.word	0x00000000
        /*0934*/ 	.word	0x00000000
        /*0938*/ 	.short	0x010a
        /*093a*/ 	.byte	0xff
	.zero		1


	//   ....[132]....
        /*093c*/ 	.word	0x00008f70
        /*0940*/ 	.word	0x00000000
        /*0944*/ 	.word	0x00000000
        /*0948*/ 	.short	0x010a
        /*094a*/ 	.byte	0xff
	.zero		1


	//   ....[133]....
        /*094c*/ 	.word	0x00008fd0
        /*0950*/ 	.word	0x00000000
        /*0954*/ 	.word	0x00000000
        /*0958*/ 	.short	0x010a
        /*095a*/ 	.byte	0xff
	.zero		1


	//   ....[134]....
        /*095c*/ 	.word	0x00009030
        /*0960*/ 	.word	0x00000000
        /*0964*/ 	.word	0x00000000
        /*0968*/ 	.short	0x010a
        /*096a*/ 	.byte	0xff
	.zero		1


	//   ....[135]....
        /*096c*/ 	.word	0x00009090
        /*0970*/ 	.word	0x00000000
        /*0974*/ 	.word	0x00000000
        /*0978*/ 	.short	0x010a
        /*097a*/ 	.byte	0xff
	.zero		1


	//   ....[136]....
        /*097c*/ 	.word	0x000090f0
        /*0980*/ 	.word	0x00000000
        /*0984*/ 	.word	0x00000000
        /*0988*/ 	.short	0x010a
        /*098a*/ 	.byte	0xff
	.zero		1


	//   ....[137]....
        /*098c*/ 	.word	0x00009150
        /*0990*/ 	.word	0x00000000
        /*0994*/ 	.word	0x00000000
        /*0998*/ 	.short	0x010a
        /*099a*/ 	.byte	0xff
	.zero		1


	//   ....[138]....
        /*099c*/ 	.word	0x000091b0
        /*09a0*/ 	.word	0x00000000
        /*09a4*/ 	.word	0x00000000
        /*09a8*/ 	.short	0x010a
        /*09aa*/ 	.byte	0xff
	.zero		1


	//   ....[139]....
        /*09ac*/ 	.word	0x00009210
        /*09b0*/ 	.word	0x00000000
        /*09b4*/ 	.word	0x00000000
        /*09b8*/ 	.short	0x010a
        /*09ba*/ 	.byte	0xff
	.zero		1


	//   ....[140]....
        /*09bc*/ 	.word	0x00009270
        /*09c0*/ 	.word	0x00000004
        /*09c4*/ 	.word	0x00000158
        /*09c8*/ 	.short	0x010a
        /*09ca*/ 	.byte	0xff
	.zero		1


	//   ....[141]....
        /*09cc*/ 	.word	0x000092d0
        /*09d0*/ 	.word	0x00000004
        /*09d4*/ 	.word	0x00000150
        /*09d8*/ 	.short	0x010a
        /*09da*/ 	.byte	0xff
	.zero		1


	//   ....[142]....
        /*09dc*/ 	.word	0x00009330
        /*09e0*/ 	.word	0x00000005
        /*09e4*/ 	.word	0x00000008
        /*09e8*/ 	.short	0x010a
        /*09ea*/ 	.byte	0xff
	.zero		1


	//   ....[143]....
        /*09ec*/ 	.word	0x00009410
        /*09f0*/ 	.word	0x00000003
        /*09f4*/ 	.word	0x00000008
        /*09f8*/ 	.short	0x010a
        /*09fa*/ 	.byte	0xff
	.zero		1


	//   ....[144]....
        /*09fc*/ 	.word	0x00009470
        /*0a00*/ 	.word	0x00000004
        /*0a04*/ 	.word	0x00000150
        /*0a08*/ 	.short	0x010a
        /*0a0a*/ 	.byte	0xff
	.zero		1


	//   ....[145]....
        /*0a0c*/ 	.word	0x000094d0
        /*0a10*/ 	.word	0x00000004
        /*0a14*/ 	.word	0x00000170
        /*0a18*/ 	.short	0x010a
        /*0a1a*/ 	.byte	0xff
	.zero		1


	//   ....[146]....
        /*0a1c*/ 	.word	0x00009530
        /*0a20*/ 	.word	0x00000004
        /*0a24*/ 	.word	0x00000000
        /*0a28*/ 	.short	0x010a
        /*0a2a*/ 	.byte	0xff
	.zero		1


	//   ....[147]....
        /*0a2c*/ 	.word	0x00009590
        /*0a30*/ 	.word	0x00000000
        /*0a34*/ 	.word	0x00000000
        /*0a38*/ 	.short	0x010a
        /*0a3a*/ 	.byte	0xff
	.zero		1


	//   ....[148]....
        /*0a3c*/ 	.word	0x000095f0
        /*0a40*/ 	.word	0x00000000
        /*0a44*/ 	.word	0x00000180
        /*0a48*/ 	.short	0x010a
        /*0a4a*/ 	.byte	0xff
	.zero		1


	//   ....[149]....
        /*0a4c*/ 	.word	0x00009650
        /*0a50*/ 	.word	0x00000000
        /*0a54*/ 	.word	0x00000150
        /*0a58*/ 	.short	0x010a
        /*0a5a*/ 	.byte	0xff
	.zero		1


	//   ....[150]....
        /*0a5c*/ 	.word	0x000096b0
        /*0a60*/ 	.word	0x00000000
        /*0a64*/ 	.word	0x00000148
        /*0a68*/ 	.short	0x010a
        /*0a6a*/ 	.byte	0xff
	.zero		1


	//   ....[151]....
        /*0a6c*/ 	.word	0x00009710
        /*0a70*/ 	.word	0x00000002
        /*0a74*/ 	.word	0x00000128
        /*0a78*/ 	.short	0x010a
        /*0a7a*/ 	.byte	0xff
	.zero		1


	//   ....[152]....
        /*0a7c*/ 	.word	0x00009770
        /*0a80*/ 	.word	0x00000000
        /*0a84*/ 	.word	0x00000128
        /*0a88*/ 	.short	0x010a
        /*0a8a*/ 	.byte	0xff
	.zero		1


	//   ....[153]....
        /*0a8c*/ 	.word	0x000097d0
        /*0a90*/ 	.word	0x00000000
        /*0a94*/ 	.word	0x00000000
        /*0a98*/ 	.short	0x010a
        /*0a9a*/ 	.byte	0xff
	.zero		1


	//   ....[154]....
        /*0a9c*/ 	.word	0x00009830
        /*0aa0*/ 	.word	0x00000000
        /*0aa4*/ 	.word	0x00000000
        /*0aa8*/ 	.short	0x010a
        /*0aaa*/ 	.byte	0xff
	.zero		1


	//   ....[155]....
        /*0aac*/ 	.word	0x00009890
        /*0ab0*/ 	.word	0x00000000
        /*0ab4*/ 	.word	0x00000150
        /*0ab8*/ 	.short	0x010a
        /*0aba*/ 	.byte	0xff
	.zero		1


	//   ....[156]....
        /*0abc*/ 	.word	0x000098e0
        /*0ac0*/ 	.word	0x00000000
        /*0ac4*/ 	.word	0x00000110
        /*0ac8*/ 	.short	0x010a
        /*0aca*/ 	.byte	0xff
	.zero		1


	//   ....[157]....
        /*0acc*/ 	.word	0x00009930
        /*0ad0*/ 	.word	0x0000003a
        /*0ad4*/ 	.word	0x00000160
        /*0ad8*/ 	.short	0x010a
        /*0ada*/ 	.byte	0xff
	.zero		1


	//   ....[158]....
        /*0adc*/ 	.word	0x00009980
        /*0ae0*/ 	.word	0x00000003
        /*0ae4*/ 	.word	0x00000110
        /*0ae8*/ 	.short	0x010a
        /*0aea*/ 	.byte	0xff
	.zero		1


	//----- nvinfo : EIATTR_NUM_MBARRIERS
	.align		4
.L_47:
        /*0aec*/ 	.byte	0x03, 0x38
        /*0aee*/ 	.short	0x0031


	//----- nvinfo : EIATTR_EXIT_INSTR_OFFSETS
	.align		4
        /*0af0*/ 	.byte	0x04, 0x1c
        /*0af2*/ 	.short	(.L_49 - .L_48)


	//   ....[0]....
.L_48:
        /*0af4*/ 	.word	0x00003960


	//   ....[1]....
        /*0af8*/ 	.word	0x00003c10


	//   ....[2]....
        /*0afc*/ 	.word	0x00003c70


	//   ....[3]....
        /*0b00*/ 	.word	0x00004f20


	//   ....[4]....
        /*0b04*/ 	.word	0x00006230


	//   ....[5]....
        /*0b08*/ 	.word	0x00006270


	//   ....[6]....
        /*0b0c*/ 	.word	0x00008a00


	//   ....[7]....
        /*0b10*/ 	.word	0x00008a80


	//   ....[8]....
        /*0b14*/ 	.word	0x00008ab0


	//   ....[9]....
        /*0b18*/ 	.word	0x00008b30


	//----- nvinfo : EIATTR_MAX_THREADS
	.align		4
.L_49:
        /*0b1c*/ 	.byte	0x04, 0x05
        /*0b1e*/ 	.short	(.L_51 - .L_50)
.L_50:
        /*0b20*/ 	.word	0x00000100
        /*0b24*/ 	.word	0x00000001
        /*0b28*/ 	.word	0x00000001


	//----- nvinfo : EIATTR_CRS_STACK_SIZE
	.align		4
.L_51:
        /*0b2c*/ 	.byte	0x04, 0x1e
        /*0b2e*/ 	.short	(.L_53 - .L_52)
.L_52:
        /*0b30*/ 	.word	0x00000000


	//----- nvinfo : EIATTR_CBANK_PARAM_SIZE
	.align		4
.L_53:
        /*0b34*/ 	.byte	0x03, 0x19
        /*0b36*/ 	.short	0x0900


	//----- nvinfo : EIATTR_PARAM_CBANK
	.align		4
        /*0b38*/ 	.byte	0x04, 0x0a
        /*0b3a*/ 	.short	(.L_55 - .L_54)
	.align		4
.L_54:
        /*0b3c*/ 	.word	index@(.nv.constant0._ZN7cutlass13device_kernelINS_4conv6kernel13ConvUniversalINS1_16ConvProblemShapeILNS1_8OperatorE1ELi3EEENS1_10collective14CollectiveConvINS1_47MainloopSm100TmaUmmaWarpSpecializedImplicitGemmILS5_1ELi17ELi3ELi1ELi2EN4cute5tupleIJNSA_1CILi2EEENSC_ILi1EEESE_EEEEENSB_IJNSC_ILi128EEENSC_ILi64EEENSB_IJSI_EEEEEENS_10bfloat16_tESL_NSA_8TiledMMAINSA_8MMA_AtomIJNSA_26SM100_MMA_F16BF16_2x1SM_SSISL_SL_fLi128ELi64ELNSA_4UMMA5MajorE0ELSQ_1ELNSP_7ScaleInE0ELSR_0EEEEEENSA_6LayoutINSB_IJSE_SE_SE_EEENSB_IJNSC_ILi0EEESW_SW_EEEEENSB_IJNSA_10UnderscoreESZ_SZ_EEEEENS7_6detail27Sm100ImplicitGemmTileTraitsINSA_25SM100_TMA_2SM_LOAD_IM2COLENSA_14ComposedLayoutINSA_7SwizzleILi3ELi4ELi3EEENSA_18smem_ptr_flag_bitsILi16EEENSU_INSB_IJNSC_ILi8EEESI_EEENSB_IJSI_SE_EEEEEEEvEENS13_INSA_18SM100_TMA_2SM_LOADENS15_INS16_ILi2ELi4ELi3EEES19_NSU_INSB_IJNSC_ILi32EEES1A_EEENSB_IJSE_S1I_EEEEEEEvEEEENS_8epilogue10collective18CollectiveEpilogueINS1P_23Sm100TmaWarpSpecializedILi3ELi2ELi16ELb1ELb0EEEJNSB_IJSI_SI_SJ_EEENSB_IJNSU_ISI_SE_EENSU_INSB_IJNSC_ILi16EEESD_EEES1K_EEEEESL_NSB_IJNSB_IJllllEEESE_SW_EEESL_S21_NS1P_6fusion15FusionCallbacksIS1T_NS22_17LinearCombinationISL_fSL_fLNS_15FloatRoundStyleE2EEES1U_S1Z_JEEENSA_5SM1004TMEM4LOAD26SM100_TMEM_LOAD_32dp32b16xENSA_20SM90_TMA_LOAD_IM2COLENS15_INS16_ILi1ELi4ELi3EEES19_NSU_INSB_IJS1A_S1W_EEENSB_IJS1W_SE_EEEEEEENSA_39AutoVectorizingCopyWithAssumedAlignmentILi128EEENSA_21SM90_TMA_STORE_IM2COLES2H_S2J_S2J_EEEvvEEEEvNT_6ParamsE)
        /*0b40*/ 	.short	0x0380
        /*0b42*/ 	.short	0x0900


	//----- nvinfo : EIATTR_SW_WAR
	.align		4
.L_55:
        /*0b44*/ 	.byte	0x04, 0x36
        /*0b46*/ 	.short	(.L_57 - .L_56)
.L_56:
        /*0b48*/ 	.word	0x00000008
.L_57:


//--------------------- .nv.callgraph             --------------------------
	.section	.nv.callgraph,"",@"SHT_CUDA_CALLGRAPH"
	.align	4
	.sectionentsize	8
	.align		4
        /*0000*/ 	.word	0x00000000
	.align		4
        /*0004*/ 	.word	0xffffffff
	.align		4
        /*0008*/ 	.word	index@(_ZN7cutlass13device_kernelINS_4conv6kernel13ConvUniversalINS1_16ConvProblemShapeILNS1_8OperatorE1ELi3EEENS1_10collective14CollectiveConvINS1_47MainloopSm100TmaUmmaWarpSpecializedImplicitGemmILS5_1ELi17ELi3ELi1ELi2EN4cute5tupleIJNSA_1CILi2EEENSC_ILi1EEESE_EEEEENSB_IJNSC_ILi128EEENSC_ILi64EEENSB_IJSI_EEEEEENS_10bfloat16_tESL_NSA_8TiledMMAINSA_8MMA_AtomIJNSA_26SM100_MMA_F16BF16_2x1SM_SSISL_SL_fLi128ELi64ELNSA_4UMMA5MajorE0ELSQ_1ELNSP_7ScaleInE0ELSR_0EEEEEENSA_6LayoutINSB_IJSE_SE_SE_EEENSB_IJNSC_ILi0EEESW_SW_EEEEENSB_IJNSA_10UnderscoreESZ_SZ_EEEEENS7_6detail27Sm100ImplicitGemmTileTraitsINSA_25SM100_TMA_2SM_LOAD_IM2COLENSA_14ComposedLayoutINSA_7SwizzleILi3ELi4ELi3EEENSA_18smem_ptr_flag_bitsILi16EEENSU_INSB_IJNSC_ILi8EEESI_EEENSB_IJSI_SE_EEEEEEEvEENS13_INSA_18SM100_TMA_2SM_LOADENS15_INS16_ILi2ELi4ELi3EEES19_NSU_INSB_IJNSC_ILi32EEES1A_EEENSB_IJSE_S1I_EEEEEEEvEEEENS_8epilogue10collective18CollectiveEpilogueINS1P_23Sm100TmaWarpSpecializedILi3ELi2ELi16ELb1ELb0EEEJNSB_IJSI_SI_SJ_EEENSB_IJNSU_ISI_SE_EENSU_INSB_IJNSC_ILi16EEESD_EEES1K_EEEEESL_NSB_IJNSB_IJllllEEESE_SW_EEESL_S21_NS1P_6fusion15FusionCallbacksIS1T_NS22_17LinearCombinationISL_fSL_fLNS_15FloatRoundStyleE2EEES1U_S1Z_JEEENSA_5SM1004TMEM4LOAD26SM100_TMEM_LOAD_32dp32b16xENSA_20SM90_TMA_LOAD_IM2COLENS15_INS16_ILi1ELi4ELi3EEES19_NSU_INSB_IJS1A_S1W_EEENSB_IJS1W_SE_EEEEEEENSA_39AutoVectorizingCopyWithAssumedAlignmentILi128EEENSA_21SM90_TMA_STORE_IM2COLES2H_S2J_S2J_EEEvvEEEEvNT_6ParamsE)
	.align		4
        /*000c*/ 	.word	index@(__assertfail)
	.align		4
        /*0010*/ 	.word	0x00000000
	.align		4
        /*0014*/ 	.word	0xfffffffe
	.align		4
        /*0018*/ 	.word	0x00000000
	.align		4
        /*001c*/ 	.word	0xfffffffd
	.align		4
        /*0020*/ 	.word	0x00000000
	.align		4
        /*0024*/ 	.word	0xfffffffc


//--------------------- .nv.constant4             --------------------------
	.section	.nv.constant4,"a",@progbits
	.align	8
	.align		8
.nv.constant4:
        /*0000*/ 	.dword	__assertfail
	.align		8
        /*0008*/ 	.dword	__unnamed_1
	.align		8
        /*0010*/ 	.dword	__unnamed_2
	.align		8
        /*0018*/ 	.dword	_ZN39_INTERNAL_a5eb3910_4_k_cu_8e57a25c_34324cuda3std3__45__cpo5beginE
	.align		8
        /*0020*/ 	.dword	_ZN39_INTERNAL_a5eb3910_4_k_cu_8e57a25c_34324cuda3std3__45__cpo3endE
	.align		8
        /*0028*/ 	.dword	_ZN39_INTERNAL_a5eb3910_4_k_cu_8e57a25c_34324cuda3std3__45__cpo6cbeginE
	.align		8
        /*0030*/ 	.dword	_ZN39_INTERNAL_a5eb3910_4_k_cu_8e57a25c_34324cuda3std3__45__cpo4cendE
	.align		8
        /*0038*/ 	.dword	_ZN39_INTERNAL_a5eb3910_4_k_cu_8e57a25c_34324cuda3std3__441_GLOBAL__N__a5eb3910_4_k_cu_8e57a25c_34326ignoreE
	.align		8
        /*0040*/ 	.dword	_ZN39_INTERNAL_a5eb3910_4_k_cu_8e57a25c_34324cuda3std3__419piecewise_constructE
	.align		8
        /*0048*/ 	.dword	_ZN39_INTERNAL_a5eb3910_4_k_cu_8e57a25c_34324cuda3std3__48in_placeE
	.align		8
        /*0050*/ 	.dword	_ZN39_INTERNAL_a5eb3910_4_k_cu_8e57a25c_34324cuda3std6ranges3__45__cpo4swapE
	.align		8
        /*0058*/ 	.dword	_ZN39_INTERNAL_a5eb3910_4_k_cu_8e57a25c_34324cuda3std6ranges3__45__cpo9iter_moveE
	.align		8
        /*0060*/ 	.dword	_ZN39_INTERNAL_a5eb3910_4_k_cu_8e57a25c_34324cute7productE
	.align		8
        /*0068*/ 	.dword	_ZN39_INTERNAL_a5eb3910_4_k_cu_8e57a25c_34324cute1_E
	.align		8
        /*0070*/ 	.dword	$str$27
	.align		8
        /*0078*/ 	.dword	$str$28
	.align		8
        /*0080*/ 	.dword	$str$29
	.align		8
        /*0088*/ 	.dword	$str$30


//--------------------- .text._ZN7cutlass13device_kernelINS_4conv6kernel13ConvUniversalINS1_16ConvProblemShapeILNS1_8OperatorE1ELi3EEENS1_10collective14CollectiveConvINS1_47MainloopSm100TmaUmmaWarpSpecializedImplicitGemmILS5_1ELi17ELi3ELi1ELi2EN4cute5tupleIJNSA_1CILi2EEENSC_ILi1EEESE_EEEEENSB_IJNSC_ILi128EEENSC_ILi64EEENSB_IJSI_EEEEEENS_10bfloat16_tESL_NSA_8TiledMMAINSA_8MMA_AtomIJNSA_26SM100_MMA_F16BF16_2x1SM_SSISL_SL_fLi128ELi64ELNSA_4UMMA5MajorE0ELSQ_1ELNSP_7ScaleInE0ELSR_0EEEEEENSA_6LayoutINSB_IJSE_SE_SE_EEENSB_IJNSC_ILi0EEESW_SW_EEEEENSB_IJNSA_10UnderscoreESZ_SZ_EEEEENS7_6detail27Sm100ImplicitGemmTileTraitsINSA_25SM100_TMA_2SM_LOAD_IM2COLENSA_14ComposedLayoutINSA_7SwizzleILi3ELi4ELi3EEENSA_18smem_ptr_flag_bitsILi16EEENSU_INSB_IJNSC_ILi8EEESI_EEENSB_IJSI_SE_EEEEEEEvEENS13_INSA_18SM100_TMA_2SM_LOADENS15_INS16_ILi2ELi4ELi3EEES19_NSU_INSB_IJNSC_ILi32EEES1A_EEENSB_IJSE_S1I_EEEEEEEvEEEENS_8epilogue10collective18CollectiveEpilogueINS1P_23Sm100TmaWarpSpecializedILi3ELi2ELi16ELb1ELb0EEEJNSB_IJSI_SI_SJ_EEENSB_IJNSU_ISI_SE_EENSU_INSB_IJNSC_ILi16EEESD_EEES1K_EEEEESL_NSB_IJNSB_IJllllEEESE_SW_EEESL_S21_NS1P_6fusion15FusionCallbacksIS1T_NS22_17LinearCombinationISL_fSL_fLNS_15FloatRoundStyleE2EEES1U_S1Z_JEEENSA_5SM1004TMEM4LOAD26SM100_TMEM_LOAD_32dp32b16xENSA_20SM90_TMA_LOAD_IM2COLENS15_INS16_ILi1ELi4ELi3EEES19_NSU_INSB_IJS1A_S1W_EEENSB_IJS1W_SE_EEEEEEENSA_39AutoVectorizingCopyWithAssumedAlignmentILi128EEENSA_21SM90_TMA_STORE_IM2COLES2H_S2J_S2J_EEEvvEEEEvNT_6ParamsE --------------------------
	.section	.text._ZN7cutlass13device_kernelINS_4conv6kernel13ConvUniversalINS1_16ConvProblemShapeILNS1_8OperatorE1ELi3EEENS1_10collective14CollectiveConvINS1_47MainloopSm100TmaUmmaWarpSpecializedImplicitGemmILS5_1ELi17ELi3ELi1ELi2EN4cute5tupleIJNSA_1CILi2EEENSC_ILi1EEESE_EEEEENSB_IJNSC_ILi128EEENSC_ILi64EEENSB_IJSI_EEEEEENS_10bfloat16_tESL_NSA_8TiledMMAINSA_8MMA_AtomIJNSA_26SM100_MMA_F16BF16_2x1SM_SSISL_SL_fLi128ELi64ELNSA_4UMMA5MajorE0ELSQ_1ELNSP_7ScaleInE0ELSR_0EEEEEENSA_6LayoutINSB_IJSE_SE_SE_EEENSB_IJNSC_ILi0EEESW_SW_EEEEENSB_IJNSA_10UnderscoreESZ_SZ_EEEEENS7_6detail27Sm100ImplicitGemmTileTraitsINSA_25SM100_TMA_2SM_LOAD_IM2COLENSA_14ComposedLayoutINSA_7SwizzleILi3ELi4ELi3EEENSA_18smem_ptr_flag_bitsILi16EEENSU_INSB_IJNSC_ILi8EEESI_EEENSB_IJSI_SE_EEEEEEEvEENS13_INSA_18SM100_TMA_2SM_LOADENS15_INS16_ILi2ELi4ELi3EEES19_NSU_INSB_IJNSC_ILi32EEES1A_EEENSB_IJSE_S1I_EEEEEEEvEEEENS_8epilogue10collective18CollectiveEpilogueINS1P_23Sm100TmaWarpSpecializedILi3ELi2ELi16ELb1ELb0EEEJNSB_IJSI_SI_SJ_EEENSB_IJNSU_ISI_SE_EENSU_INSB_IJNSC_ILi16EEESD_EEES1K_EEEEESL_NSB_IJNSB_IJllllEEESE_SW_EEESL_S21_NS1P_6fusion15FusionCallbacksIS1T_NS22_17LinearCombinationISL_fSL_fLNS_15FloatRoundStyleE2EEES1U_S1Z_JEEENSA_5SM1004TMEM4LOAD26SM100_TMEM_LOAD_32dp32b16xENSA_20SM90_TMA_LOAD_IM2COLENS15_INS16_ILi1ELi4ELi3EEES19_NSU_INSB_IJS1A_S1W_EEENSB_IJS1W_SE_EEEEEEENSA_39AutoVectorizingCopyWithAssumedAlignmentILi128EEENSA_21SM90_TMA_STORE_IM2COLES2H_S2J_S2J_EEEvvEEEEvNT_6ParamsE,"ax",@progbits
	.align	128
.text._ZN7cutlass13device_kernelINS_4conv6kernel13ConvUniversalINS1_16ConvProblemShapeILNS1_8OperatorE1ELi3EEENS1_10collective14CollectiveConvINS1_47MainloopSm100TmaUmmaWarpSpecializedImplicitGemmILS5_1ELi17ELi3ELi1ELi2EN4cute5tupleIJNSA_1CILi2EEENSC_ILi1EEESE_EEEEENSB_IJNSC_ILi128EEENSC_ILi64EEENSB_IJSI_EEEEEENS_10bfloat16_tESL_NSA_8TiledMMAINSA_8MMA_AtomIJNSA_26SM100_MMA_F16BF16_2x1SM_SSISL_SL_fLi128ELi64ELNSA_4UMMA5MajorE0ELSQ_1ELNSP_7ScaleInE0ELSR_0EEEEEENSA_6LayoutINSB_IJSE_SE_SE_EEENSB_IJNSC_ILi0EEESW_SW_EEEEENSB_IJNSA_10UnderscoreESZ_SZ_EEEEENS7_6detail27Sm100ImplicitGemmTileTraitsINSA_25SM100_TMA_2SM_LOAD_IM2COLENSA_14ComposedLayoutINSA_7SwizzleILi3ELi4ELi3EEENSA_18smem_ptr_flag_bitsILi16EEENSU_INSB_IJNSC_ILi8EEESI_EEENSB_IJSI_SE_EEEEEEEvEENS13_INSA_18SM100_TMA_2SM_LOADENS15_INS16_ILi2ELi4ELi3EEES19_NSU_INSB_IJNSC_ILi32EEES1A_EEENSB_IJSE_S1I_EEEEEEEvEEEENS_8epilogue10collective18CollectiveEpilogueINS1P_23Sm100TmaWarpSpecializedILi3ELi2ELi16ELb1ELb0EEEJNSB_IJSI_SI_SJ_EEENSB_IJNSU_ISI_SE_EENSU_INSB_IJNSC_ILi16EEESD_EEES1K_EEEEESL_NSB_IJNSB_IJllllEEESE_SW_EEESL_S21_NS1P_6fusion15FusionCallbacksIS1T_NS22_17LinearCombinationISL_fSL_fLNS_15FloatRoundStyleE2EEES1U_S1Z_JEEENSA_5SM1004TMEM4LOAD26SM100_TMEM_LOAD_32dp32b16xENSA_20SM90_TMA_LOAD_IM2COLENS15_INS16_ILi1ELi4ELi3EEES19_NSU_INSB_IJS1A_S1W_EEENSB_IJS1W_SE_EEEEEEENSA_39AutoVectorizingCopyWithAssumedAlignmentILi128EEENSA_21SM90_TMA_STORE_IM2COLES2H_S2J_S2J_EEEvvEEEEvNT_6ParamsE:
        .type           _ZN7cutlass13device_kernelINS_4conv6kernel13ConvUniversalINS1_16ConvProblemShapeILNS1_8OperatorE1ELi3EEENS1_10collective14CollectiveConvINS1_47MainloopSm100TmaUmmaWarpSpecializedImplicitGemmILS5_1ELi17ELi3ELi1ELi2EN4cute5tupleIJNSA_1CILi2EEENSC_ILi1EEESE_EEEEENSB_IJNSC_ILi128EEENSC_ILi64EEENSB_IJSI_EEEEEENS_10bfloat16_tESL_NSA_8TiledMMAINSA_8MMA_AtomIJNSA_26SM100_MMA_F16BF16_2x1SM_SSISL_SL_fLi128ELi64ELNSA_4UMMA5MajorE0ELSQ_1ELNSP_7ScaleInE0ELSR_0EEEEEENSA_6LayoutINSB_IJSE_SE_SE_EEENSB_IJNSC_ILi0EEESW_SW_EEEEENSB_IJNSA_10UnderscoreESZ_SZ_EEEEENS7_6detail27Sm100ImplicitGemmTileTraitsINSA_25SM100_TMA_2SM_LOAD_IM2COLENSA_14ComposedLayoutINSA_7SwizzleILi3ELi4ELi3EEENSA_18smem_ptr_flag_bitsILi16EEENSU_INSB_IJNSC_ILi8EEESI_EEENSB_IJSI_SE_EEEEEEEvEENS13_INSA_18SM100_TMA_2SM_LOADENS15_INS16_ILi2ELi4ELi3EEES19_NSU_INSB_IJNSC_ILi32EEES1A_EEENSB_IJSE_S1I_EEEEEEEvEEEENS_8epilogue10collective18CollectiveEpilogueINS1P_23Sm100TmaWarpSpecializedILi3ELi2ELi16ELb1ELb0EEEJNSB_IJSI_SI_SJ_EEENSB_IJNSU_ISI_SE_EENSU_INSB_IJNSC_ILi16EEESD_EEES1K_EEEEESL_NSB_IJNSB_IJllllEEESE_SW_EEESL_S21_NS1P_6fusion15FusionCallbacksIS1T_NS22_17LinearCombinationISL_fSL_fLNS_15FloatRoundStyleE2EEES1U_S1Z_JEEENSA_5SM1004TMEM4LOAD26SM100_TMEM_LOAD_32dp32b16xENSA_20SM90_TMA_LOAD_IM2COLENS15_INS16_ILi1ELi4ELi3EEES19_NSU_INSB_IJS1A_S1W_EEENSB_IJS1W_SE_EEEEEEENSA_39AutoVectorizingCopyWithAssumedAlignmentILi128EEENSA_21SM90_TMA_STORE_IM2COLES2H_S2J_S2J_EEEvvEEEEvNT_6ParamsE,@function
        .size           _ZN7cutlass13device_kernelINS_4conv6kernel13ConvUniversalINS1_16ConvProblemShapeILNS1_8OperatorE1ELi3EEENS1_10collective14CollectiveConvINS1_47MainloopSm100TmaUmmaWarpSpecializedImplicitGemmILS5_1ELi17ELi3ELi1ELi2EN4cute5tupleIJNSA_1CILi2EEENSC_ILi1EEESE_EEEEENSB_IJNSC_ILi128EEENSC_ILi64EEENSB_IJSI_EEEEEENS_10bfloat16_tESL_NSA_8TiledMMAINSA_8MMA_AtomIJNSA_26SM100_MMA_F16BF16_2x1SM_SSISL_SL_fLi128ELi64ELNSA_4UMMA5MajorE0ELSQ_1ELNSP_7ScaleInE0ELSR_0EEEEEENSA_6LayoutINSB_IJSE_SE_SE_EEENSB_IJNSC_ILi0EEESW_SW_EEEEENSB_IJNSA_10UnderscoreESZ_SZ_EEEEENS7_6detail27Sm100ImplicitGemmTileTraitsINSA_25SM100_TMA_2SM_LOAD_IM2COLENSA_14ComposedLayoutINSA_7SwizzleILi3ELi4ELi3EEENSA_18smem_ptr_flag_bitsILi16EEENSU_INSB_IJNSC_ILi8EEESI_EEENSB_IJSI_SE_EEEEEEEvEENS13_INSA_18SM100_TMA_2SM_LOADENS15_INS16_ILi2ELi4ELi3EEES19_NSU_INSB_IJNSC_ILi32EEES1A_EEENSB_IJSE_S1I_EEEEEEEvEEEENS_8epilogue10collective18CollectiveEpilogueINS1P_23Sm100TmaWarpSpecializedILi3ELi2ELi16ELb1ELb0EEEJNSB_IJSI_SI_SJ_EEENSB_IJNSU_ISI_SE_EENSU_INSB_IJNSC_ILi16EEESD_EEES1K_EEEEESL_NSB_IJNSB_IJllllEEESE_SW_EEESL_S21_NS1P_6fusion15FusionCallbacksIS1T_NS22_17LinearCombinationISL_fSL_fLNS_15FloatRoundStyleE2EEES1U_S1Z_JEEENSA_5SM1004TMEM4LOAD26SM100_TMEM_LOAD_32dp32b16xENSA_20SM90_TMA_LOAD_IM2COLENS15_INS16_ILi1ELi4ELi3EEES19_NSU_INSB_IJS1A_S1W_EEENSB_IJS1W_SE_EEEEEEENSA_39AutoVectorizingCopyWithAssumedAlignmentILi128EEENSA_21SM90_TMA_STORE_IM2COLES2H_S2J_S2J_EEEvvEEEEvNT_6ParamsE,(.L_x_205 - _ZN7cutlass13device_kernelINS_4conv6kernel13ConvUniversalINS1_16ConvProblemShapeILNS1_8OperatorE1ELi3EEENS1_10collective14CollectiveConvINS1_47MainloopSm100TmaUmmaWarpSpecializedImplicitGemmILS5_1ELi17ELi3ELi1ELi2EN4cute5tupleIJNSA_1CILi2EEENSC_ILi1EEESE_EEEEENSB_IJNSC_ILi128EEENSC_ILi64EEENSB_IJSI_EEEEEENS_10bfloat16_tESL_NSA_8TiledMMAINSA_8MMA_AtomIJNSA_26SM100_MMA_F16BF16_2x1SM_SSISL_SL_fLi128ELi64ELNSA_4UMMA5MajorE0ELSQ_1ELNSP_7ScaleInE0ELSR_0EEEEEENSA_6LayoutINSB_IJSE_SE_SE_EEENSB_IJNSC_ILi0EEESW_SW_EEEEENSB_IJNSA_10UnderscoreESZ_SZ_EEEEENS7_6detail27Sm100ImplicitGemmTileTraitsINSA_25SM100_TMA_2SM_LOAD_IM2COLENSA_14ComposedLayoutINSA_7SwizzleILi3ELi4ELi3EEENSA_18smem_ptr_flag_bitsILi16EEENSU_INSB_IJNSC_ILi8EEESI_EEENSB_IJSI_SE_EEEEEEEvEENS13_INSA_18SM100_TMA_2SM_LOADENS15_INS16_ILi2ELi4ELi3EEES19_NSU_INSB_IJNSC_ILi32EEES1A_EEENSB_IJSE_S1I_EEEEEEEvEEEENS_8epilogue10collective18CollectiveEpilogueINS1P_23Sm100TmaWarpSpecializedILi3ELi2ELi16ELb1ELb0EEEJNSB_IJSI_SI_SJ_EEENSB_IJNSU_ISI_SE_EENSU_INSB_IJNSC_ILi16EEESD_EEES1K_EEEEESL_NSB_IJNSB_IJllllEEESE_SW_EEESL_S21_NS1P_6fusion15FusionCallbacksIS1T_NS22_17LinearCombinationISL_fSL_fLNS_15FloatRoundStyleE2EEES1U_S1Z_JEEENSA_5SM1004TMEM4LOAD26SM100_TMEM_LOAD_32dp32b16xENSA_20SM90_TMA_LOAD_IM2COLENS15_INS16_ILi1ELi4ELi3EEES19_NSU_INSB_IJS1A_S1W_EEENSB_IJS1W_SE_EEEEEEENSA_39AutoVectorizingCopyWithAssumedAlignmentILi128EEENSA_21SM90_TMA_STORE_IM2COLES2H_S2J_S2J_EEEvvEEEEvNT_6ParamsE)
        .other          _ZN7cutlass13device_kernelINS_4conv6kernel13ConvUniversalINS1_16ConvProblemShapeILNS1_8OperatorE1ELi3EEENS1_10collective14CollectiveConvINS1_47MainloopSm100TmaUmmaWarpSpecializedImplicitGemmILS5_1ELi17ELi3ELi1ELi2EN4cute5tupleIJNSA_1CILi2EEENSC_ILi1EEESE_EEEEENSB_IJNSC_ILi128EEENSC_ILi64EEENSB_IJSI_EEEEEENS_10bfloat16_tESL_NSA_8TiledMMAINSA_8MMA_AtomIJNSA_26SM100_MMA_F16BF16_2x1SM_SSISL_SL_fLi128ELi64ELNSA_4UMMA5MajorE0ELSQ_1ELNSP_7ScaleInE0ELSR_0EEEEEENSA_6LayoutINSB_IJSE_SE_SE_EEENSB_IJNSC_ILi0EEESW_SW_EEEEENSB_IJNSA_10UnderscoreESZ_SZ_EEEEENS7_6detail27Sm100ImplicitGemmTileTraitsINSA_25SM100_TMA_2SM_LOAD_IM2COLENSA_14ComposedLayoutINSA_7SwizzleILi3ELi4ELi3EEENSA_18smem_ptr_flag_bitsILi16EEENSU_INSB_IJNSC_ILi8EEESI_EEENSB_IJSI_SE_EEEEEEEvEENS13_INSA_18SM100_TMA_2SM_LOADENS15_INS16_ILi2ELi4ELi3EEES19_NSU_INSB_IJNSC_ILi32EEES1A_EEENSB_IJSE_S1I_EEEEEEEvEEEENS_8epilogue10collective18CollectiveEpilogueINS1P_23Sm100TmaWarpSpecializedILi3ELi2ELi16ELb1ELb0EEEJNSB_IJSI_SI_SJ_EEENSB_IJNSU_ISI_SE_EENSU_INSB_IJNSC_ILi16EEESD_EEES1K_EEEEESL_NSB_IJNSB_IJllllEEESE_SW_EEESL_S21_NS1P_6fusion15FusionCallbacksIS1T_NS22_17LinearCombinationISL_fSL_fLNS_15FloatRoundStyleE2EEES1U_S1Z_JEEENSA_5SM1004TMEM4LOAD26SM100_TMEM_LOAD_32dp32b16xENSA_20SM90_TMA_LOAD_IM2COLENS15_INS16_ILi1ELi4ELi3EEES19_NSU_INSB_IJS1A_S1W_EEENSB_IJS1W_SE_EEEEEEENSA_39AutoVectorizingCopyWithAssumedAlignmentILi128EEENSA_21SM90_TMA_STORE_IM2COLES2H_S2J_S2J_EEEvvEEEEvNT_6ParamsE,@"STO_CUDA_ENTRY STV_DEFAULT"
_ZN7cutlass13device_kernelINS_4conv6kernel13ConvUniversalINS1_16ConvProblemShapeILNS1_8OperatorE1ELi3EEENS1_10collective14CollectiveConvINS1_47MainloopSm100TmaUmmaWarpSpecializedImplicitGemmILS5_1ELi17ELi3ELi1ELi2EN4cute5tupleIJNSA_1CILi2EEENSC_ILi1EEESE_EEEEENSB_IJNSC_ILi128EEENSC_ILi64EEENSB_IJSI_EEEEEENS_10bfloat16_tESL_NSA_8TiledMMAINSA_8MMA_AtomIJNSA_26SM100_MMA_F16BF16_2x1SM_SSISL_SL_fLi128ELi64ELNSA_4UMMA5MajorE0ELSQ_1ELNSP_7ScaleInE0ELSR_0EEEEEENSA_6LayoutINSB_IJSE_SE_SE_EEENSB_IJNSC_ILi0EEESW_SW_EEEEENSB_IJNSA_10UnderscoreESZ_SZ_EEEEENS7_6detail27Sm100ImplicitGemmTileTraitsINSA_25SM100_TMA_2SM_LOAD_IM2COLENSA_14ComposedLayoutINSA_7SwizzleILi3ELi4ELi3EEENSA_18smem_ptr_flag_bitsILi16EEENSU_INSB_IJNSC_ILi8EEESI_EEENSB_IJSI_SE_EEEEEEEvEENS13_INSA_18SM100_TMA_2SM_LOADENS15_INS16_ILi2ELi4ELi3EEES19_NSU_INSB_IJNSC_ILi32EEES1A_EEENSB_IJSE_S1I_EEEEEEEvEEEENS_8epilogue10collective18CollectiveEpilogueINS1P_23Sm100TmaWarpSpecializedILi3ELi2ELi16ELb1ELb0EEEJNSB_IJSI_SI_SJ_EEENSB_IJNSU_ISI_SE_EENSU_INSB_IJNSC_ILi16EEESD_EEES1K_EEEEESL_NSB_IJNSB_IJllllEEESE_SW_EEESL_S21_NS1P_6fusion15FusionCallbacksIS1T_NS22_17LinearCombinationISL_fSL_fLNS_15FloatRoundStyleE2EEES1U_S1Z_JEEENSA_5SM1004TMEM4LOAD26SM100_TMEM_LOAD_32dp32b16xENSA_20SM90_TMA_LOAD_IM2COLENS15_INS16_ILi1ELi4ELi3EEES19_NSU_INSB_IJS1A_S1W_EEENSB_IJS1W_SE_EEEEEEENSA_39AutoVectorizingCopyWithAssumedAlignmentILi128EEENSA_21SM90_TMA_STORE_IM2COLES2H_S2J_S2J_EEEvvEEEEvNT_6ParamsE:
[----:B------:R-:W1:Y:S01]  /*0000*/  LDC R1, c[0x0][0x37c] ;  /* 0x0000df00ff017b82 */ /* 0x000e620000000800 */
[----:B------:R-:W2:Y:S01]  /*0010*/  S2R R53, SR_TID.X ;  /* 0x0000000000357919 */ /* 0x000ea20000002100 */
[----:B------:R-:W3:Y:S06]  /*0020*/  LDCU.64 UR8, c[0x0][0x990] ;  /* 0x00013200ff0877ac */ /* 0x000eec0008000a00 */
[----:B------:R-:W4:Y:S01]  /*0030*/  S2UR UR4, SR_CgaCtaId ;  /* 0x00000000000479c3 */ /* 0x000f220000008800 */
[----:B-1----:R-:W-:Y:S01]  /*0040*/  VIADD R1, R1, 0xfffffff8 ;  /* 0xfffffff801017836 */ /* 0x002fe20000000000 */
[----:B------:R-:W-:-:S02]  /*0050*/  PRMT R45, RZ, 0x7610, R45 ;  /* 0x00007610ff2d7816 */ /* 0x000fc4000000002d */
[----:B------:R-:W-:Y:S02]  /*0060*/  ELECT P1, URZ, PT ;  /* 0x0000000000ff782f */ /* 0x000fe40003820000 */
[----:B------:R-:W-:Y:S01]  /*0070*/  R2UR UR43, R1 ;  /* 0x00000000012b72ca */ /* 0x000fe200000e0000 */
[----:B---3--:R-:W-:-:S04]  /*0080*/  UISETP.NE.U32.AND UP0, UPT, UR8, URZ, UPT ;  /* 0x000000ff0800728c */ /* 0x008fc8000bf05070 */
[----:B------:R-:W-:Y:S02]  /*0090*/  UISETP.NE.AND.EX UP0, UPT, UR9, URZ, UPT, UP0 ;  /* 0x000000ff0900728c */ /* 0x000fe4000bf05300 */
[----:B----4-:R-:W-:Y:S02]  /*00a0*/  ULOP3.LUT UR38, UR4, 0x1, URZ, 0xc0, !UPT ;  /* 0x0000000104267892 */ /* 0x010fe4000f8ec0ff */
[----:B------:R-:W-:Y:S01]  /*00b0*/  ULOP3.LUT UR37, UR4, 0x1, URZ, 0x3c, !UPT ;  /* 0x0000000104257892 */ /* 0x000fe2000f8e3cff */
[----:B--2---:R-:W-:-:S05]  /*00c0*/  SHF.R.U32.HI R46, RZ, 0x5, R53 ;  /* 0x00000005ff2e7819 */ /* 0x004fca0000011635 */
[----:B------:R-:W1:Y:S02]  /*00d0*/  SHFL.IDX PT, R0, R46, RZ, 0x1f ;  /* 0x00001fff2e007589 */ /* 0x000e6400000e0000 */
[----:B-1----:R-:W-:Y:S01]  /*00e0*/  R2UR UR18, R0 ;  /* 0x00000000001272ca */ /* 0x002fe200000e0000 */
[----:B------:R-:W-:-:S14]  /*00f0*/  BRA.U UP0, `(.L_x_0) ;  /* 0x0000000100307547 */ /* 0x000fdc000b800000 */
[----:B------:R-:W1:Y:S02]  /*0100*/  LDCU.64 UR4, c[0x0][0x988] ;  /* 0x00013100ff0477ac */ /* 0x000e640008000a00 */
[----:B-1----:R-:W-:-:S04]  /*0110*/  UISETP.NE.U32.AND UP0, UPT, UR4, URZ, UPT ;  /* 0x000000ff0400728c */ /* 0x002fc8000bf05070 */
[----:B------:R-:W-:-:S09]  /*0120*/  UISETP.NE.AND.EX UP0, UPT, UR5, URZ, UPT, UP0 ;  /* 0x000000ff0500728c */ /* 0x000fd2000bf05300 */
[----:B------:R-:W-:Y:S05]  /*0130*/  BRA.U !UP0, `(.L_x_1) ;  /* 0x0000000108147547 */ /* 0x000fea000b800000 */
[----:B------:R-:W1:Y:S01]  /*0140*/  LDC.64 R26, c[0x0][0x988] ;  /* 0x00026200ff1a7b82 */ /* 0x000e620000000a00 */
[----:B------:R-:W1:Y:S02]  /*0150*/  LDCU.64 UR4, c[0x0][0x358] ;  /* 0x00006b00ff0477ac */ /* 0x000e640008000a00 */
[----:B-1----:R1:W5:Y:S01]  /*0160*/  LDG.E R26, desc[UR4][R26.64] ;  /* 0x000000041a1a7981 */ /* 0x002362000c1e1900 */
[----:B------:R-:W-:Y:S01]  /*0170*/  HFMA2 R45, -RZ, RZ, 0, 5.9604644775390625e-08 ;  /* 0x00000001ff2d7431 */ /* 0x000fe200000001ff */
[----:B------:R-:W-:Y:S05]  /*0180*/  BRA `(.L_x_0) ;  /* 0x00000000000c7947 */ /* 0x000fea0003800000 */
.L_x_1:
[----:B------:R-:W1:Y:S01]  /*0190*/  LDCU UR4, c[0x0][0x980] ;  /* 0x00013000ff0477ac */ /* 0x000e620008000800 */
[----:B------:R-:W-:Y:S01]  /*01a0*/  HFMA2 R45, -RZ, RZ, 0, 5.9604644775390625e-08 ;  /* 0x00000001ff2d7431 */ /* 0x000fe200000001ff */
[----:B-1----:R-:W-:-:S07]  /*01b0*/  MOV R26, UR4 ;  /* 0x00000004001a7c02 */ /* 0x002fce0008000f00 */
.L_x_0:
[----:B------:R-:W2:Y:S02]  /*01c0*/  LDCU.64 UR4, c[0x0][0x9b0] ;  /* 0x00013600ff0477ac */ /* 0x000ea40008000a00 */
[----:B--2---:R-:W-:-:S04]  /*01d0*/  UISETP.NE.U32.AND UP0, UPT, UR4, URZ, UPT ;  /* 0x000000ff0400728c */ /* 0x004fc8000bf05070 */
[----:B------:R-:W-:-:S09]  /*01e0*/  UISETP.NE.AND.EX UP0, UPT, UR5, URZ, UPT, UP0 ;  /* 0x000000ff0500728c */ /* 0x000fd2000bf05300 */
[----:B------:R-:W-:Y:S05]  /*01f0*/  BRA.U UP0, `(.L_x_2) ;  /* 0x0000000100287547 */ /* 0x000fea000b800000 */
[----:B------:R-:W2:Y:S02]  /*0200*/  LDCU.64 UR4, c[0x0][0x9a8] ;  /* 0x00013500ff0477ac */ /* 0x000ea40008000a00 */
[----:B--2---:R-:W-:-:S04]  /*0210*/  UISETP.NE.U32.AND UP0, UPT, UR4, URZ, UPT ;  /* 0x000000ff0400728c */ /* 0x004fc8000bf05070 */
[----:B------:R-:W-:-:S09]  /*0220*/  UISETP.NE.AND.EX UP0, UPT, UR5, URZ, UPT, UP0 ;  /* 0x000000ff0500728c */ /* 0x000fd2000bf05300 */
[----:B------:R-:W-:Y:S05]  /*0230*/  BRA.U !UP0, `(.L_x_3) ;  /* 0x0000000108107547 */ /* 0x000fea000b800000 */
[----:B------:R-:W2:Y:S01]  /*0240*/  LDC.64 R24, c[0x0][0x9a8] ;  /* 0x00026a00ff187b82 */ /* 0x000ea20000000a00 */
[----:B------:R-:W2:Y:S02]  /*0250*/  LDCU.64 UR4, c[0x0][0x358] ;  /* 0x00006b00ff0477ac */ /* 0x000ea40008000a00 */
[----:B--2---:R2:W5:Y:S01]  /*0260*/  LDG.E R24, desc[UR4][R24.64] ;  /* 0x0000000418187981 */ /* 0x004562000c1e1900 */
[----:B------:R-:W-:Y:S05]  /*0270*/  BRA `(.L_x_2) ;  /* 0x0000000000087947 */ /* 0x000fea0003800000 */
.L_x_3:
[----:B------:R-:W2:Y:S02]  /*0280*/  LDCU UR4, c[0x0][0x9a0] ;  /* 0x00013400ff0477ac */ /* 0x000ea40008000800 */
[----:B--2---:R-:W-:Y:S02]  /*0290*/  MOV R24, UR4 ;  /* 0x0000000400187c02 */ /* 0x004fe40008000f00 */
.L_x_2:
[----:B------:R-:W-:Y:S01]  /*02a0*/  IMAD.U32 R0, RZ, RZ, UR18 ;  /* 0x00000012ff007e24 */ /* 0x000fe2000f8e00ff */
[----:B------:R-:W-:Y:S04]  /*02b0*/  BSSY.RECONVERGENT B0, `(.L_x_4) ;  /* 0x000000c000007945 */ /* 0x000fe80003800200 */
[C---:B------:R-:W-:Y:S02]  /*02c0*/  ISETP.NE.OR P2, PT, R0.reuse, 0x1, !P1 ;  /* 0x000000010000780c */ /* 0x040fe40004f45670 */
[----:B------:R-:W-:-:S11]  /*02d0*/  ISETP.NE.OR P0, PT, R0, 0x3, !P1 ;  /* 0x000000030000780c */ /* 0x000fd60004f05670 */
[----:B------:R-:W-:Y:S05]  /*02e0*/  @P2 BRA `(.L_x_5) ;  /* 0x0000000000202947 */ /* 0x000fea0003800000 */
[----:B------:R-:W3:Y:S02]  /*02f0*/  LDCU.64 UR4, c[0x0][0x348] ;  /* 0x00006900ff0477ac */ /* 0x000ee40008000a00 */
[----:B---3--:R-:W-:Y:S02]  /*0300*/  UIADD3 UR6, UP1, UPT, UR4, 0x80, URZ ;  /* 0x0000008004067890 */ /* 0x008fe4000ff3e0ff */
[----:B------:R-:W-:Y:S02]  /*0310*/  UIADD3 UR4, UP0, UPT, UR4, 0x200, URZ ;  /* 0x0000020004047890 */ /* 0x000fe4000ff1e0ff */
[----:B------:R-:W-:Y:S02]  /*0320*/  UIADD3.X UR7, UPT, UPT, URZ, UR5, URZ, UP1, !UPT ;  /* 0x00000005ff077290 */ /* 0x000fe40008ffe4ff */
[----:B------:R-:W-:-:S07]  /*0330*/  UIADD3.X UR5, UPT, UPT, URZ, UR5, URZ, UP0, !UPT ;  /* 0x00000005ff057290 */ /* 0x000fce00087fe4ff */
[----:B------:R3:W-:Y:S02]  /*0340*/  UTMACCTL.PF [UR6] ;  /* 0x00000000060079b9 */ /* 0x0007e40008040000 */
[----:B------:R3:W-:Y:S02]  /*0350*/  UTMACCTL.PF [UR4] ;  /* 0x00000000040079b9 */ /* 0x0007e40008040000 */
[----:B---3--:R-:W-:Y:S01]  /*0360*/  NOP ;  /* 0x0000000000007918 */ /* 0x008fe20000000000 */
.L_x_5:
[----:B------:R-:W-:Y:S05]  /*0370*/  BSYNC.RECONVERGENT B0 ;  /* 0x0000000000007941 */ /* 0x000fea0003800200 */
.L_x_4:
[----:B------:R-:W-:Y:S04]  /*0380*/  BSSY.RECONVERGENT B0, `(.L_x_6) ;  /* 0x000000a000007945 */ /* 0x000fe80003800200 */
        /* <DEDUP_REMOVED lines=9> */
.L_x_7:
[----:B------:R-:W-:Y:S05]  /*0420*/  BSYNC.RECONVERGENT B0 ;  /* 0x0000000000007941 */ /* 0x000fea0003800200 */
.L_x_6:
[----:B------:R-:W3:Y:S01]  /*0430*/  LDCU.64 UR4, c[0x0][0x988] ;  /* 0x00013100ff0477ac */ /* 0x000ee20008000a00 */
[----:B------:R-:W-:Y:S02]  /*0440*/  UISETP.EQ.U32.AND UP2, UPT, UR8, URZ, UPT ;  /* 0x000000ff0800728c */ /* 0x000fe4000bf42070 */
[----:B------:R-:W-:Y:S02]  /*0450*/  UPLOP3.LUT UP3, UPT, UPT, UPT, UPT, 0x80, 0x8 ;  /* 0x000000000008789c */ /* 0x000fe40003f6f070 */
[----:B---3--:R-:W-:-:S04]  /*0460*/  UISETP.NE.U32.AND UP0, UPT, UR4, URZ, UPT ;  /* 0x000000ff0400728c */ /* 0x008fc8000bf05070 */
[----:B------:R-:W-:-:S04]  /*0470*/  UISETP.NE.AND.EX UP1, UPT, UR5, URZ, UPT, UP0 ;  /* 0x000000ff0500728c */ /* 0x000fc8000bf25300 */
[----:B------:R-:W-:-:S04]  /*0480*/  UISETP.EQ.OR.EX UP4, UPT, UR9, URZ, !UP1, UP2 ;  /* 0x000000ff0900728c */ /* 0x000fc8000cf82720 */
[----:B------:R-:W-:-:S06]  /*0490*/  UP2UR UR4, UPR, URZ, 0x10 ;  /* 0x00000010ff047883 */ /* 0x000fcc0008000000 */
[----:B------:R-:W-:Y:S01]  /*04a0*/  MOV R49, UR4 ;  /* 0x0000000400317c02 */ /* 0x000fe20008000f00 */
[----:B------:R-:W-:Y:S06]  /*04b0*/  BRA.U !UP4, `(.L_x_8) ;  /* 0x000000010c207547 */ /* 0x000fec000b800000 */
[----:B------:R-:W-:Y:S01]  /*04c0*/  UISETP.NE.U32.AND UP2, UPT, UR8, URZ, UPT ;  /* 0x000000ff0800728c */ /* 0x000fe2000bf45070 */
[----:B-----5:R-:W-:Y:S01]  /*04d0*/  FSETP.NEU.AND P0, PT, R26, RZ, PT ;  /* 0x000000ff1a00720b */ /* 0x020fe20003f0d000 */
[----:B------:R-:W-:Y:S02]  /*04e0*/  USEL UR4, URZ, 0xffffffff, UP1 ;  /* 0xffffffffff047887 */ /* 0x000fe40008800000 */
[----:B------:R-:W-:-:S10]  /*04f0*/  UISETP.NE.AND.EX UP2, UPT, UR9, URZ, UPT, UP2 ;  /* 0x000000ff0900728c */ /* 0x000fd4000bf45320 */
[----:B------:R-:W-:Y:S01]  /*0500*/  VOTEU.ANY UP0, P0 ;  /* 0x0000000000ff7886 */ /* 0x000fe20000000100 */
[----:B------:R-:W-:-:S04]  /*0510*/  @!UP2 USEL UR4, URZ, 0xffffffff, UP0 ;  /* 0xffffffffff04a887 */ /* 0x000fc80008000000 */
[----:B------:R-:W-:-:S04]  /*0520*/  ULOP3.LUT UR4, UR4, 0x1, URZ, 0xc0, !UPT ;  /* 0x0000000104047892 */ /* 0x000fc8000f8ec0ff */
[----:B------:R-:W-:-:S11]  /*0530*/  UISETP.NE.U32.AND UP3, UPT, UR4, 0x1, UPT ;  /* 0x000000010400788c */ /* 0x000fd6000bf65070 */
.L_x_8:
[----:B------:R-:W3:Y:S01]  /*0540*/  SHFL.IDX PT, R0, R46, RZ, 0x1f ;  /* 0x00001fff2e007589 */ /* 0x000ee200000e0000 */
[----:B------:R-:W-:Y:S02]  /*0550*/  UISETP.NE.AND UP5, UPT, UR18, 0x2, UPT ;  /* 0x000000021200788c */ /* 0x000fe4000bfa5270 */
[----:B------:R-:W-:Y:S02]  /*0560*/  UISETP.NE.AND UP0, UPT, UR18, 0x2, UPT ;  /* 0x000000021200788c */ /* 0x000fe4000bf05270 */
[----:B------:R-:W-:Y:S02]  /*0570*/  UISETP.NE.OR UP2, UPT, UR38, URZ, UP5 ;  /* 0x000000ff2600728c */ /* 0x000fe4000af45670 */
[----:B------:R-:W-:-:S04]  /*0580*/  USEL UR55, URZ, 0x1, UP0 ;  /* 0x00000001ff377887 */ /* 0x000fc80008000000 */
[----:B------:R-:W-:Y:S02]  /*0590*/  PLOP3.LUT P3, PT, P1, PT, UP2, 0xae, 0xea ;  /* 0x0000000000ea781c */ /* 0x000fe40000f6f52e */
[----:B---3--:R-:W-:-:S13]  /*05a0*/  ISETP.NE.AND P0, PT, R0, RZ, PT ;  /* 0x000000ff0000720c */ /* 0x008fda0003f05270 */
[----:B------:R-:W-:Y:S05]  /*05b0*/  @P0 BRA `(.L_x_9) ;  /* 0x0000000000bc0947 */ /* 0x000fea0003800000 */
[----:B------:R-:W-:Y:S01]  /*05c0*/  ELECT P0, URZ, PT ;  /* 0x0000000000ff782f */ /* 0x000fe20003800000 */
[----:B------:R-:W-:-:S12]  /*05d0*/  BSSY.RECONVERGENT B0, `(.L_x_9) ;  /* 0x000002d000007945 */ /* 0x000fd80003800200 */
[----:B------:R-:W-:Y:S05]  /*05e0*/  @!P0 BRA `(.L_x_10) ;  /* 0x0000000000ac8947 */ /* 0x000fea0003800000 */
[----:B------:R-:W3:Y:S01]  /*05f0*/  S2UR UR5, SR_CgaCtaId ;  /* 0x00000000000579c3 */ /* 0x000ee20000008800 */
[----:B------:R-:W-:Y:S01]  /*0600*/  UMOV UR4, 0x400 ;  /* 0x0000040000047882 */ /* 0x000fe20000000000 */
[----:B------:R-:W-:Y:S02]  /*0610*/  UMOV UR6, 0x1 ;  /* 0x0000000100067882 */ /* 0x000fe40000000000 */
[----:B------:R-:W-:-:S04]  /*0620*/  UIADD3 UR6, UPT, UPT, -UR6, 0x100000, URZ ;  /* 0x0010000006067890 */ /* 0x000fc8000fffe1ff */
[----:B------:R-:W-:Y:S02]  /*0630*/  USHF.L.U32 UR7, UR6, 0xb, URZ ;  /* 0x0000000b06077899 */ /* 0x000fe400080006ff */
[----:B------:R-:W-:Y:S02]  /*0640*/  USHF.L.U32 UR6, UR6, 0x1, URZ ;  /* 0x0000000106067899 */ /* 0x000fe400080006ff */
[----:B---3--:R-:W-:Y:S01]  /*0650*/  ULEA UR4, UR5, UR4, 0x18 ;  /* 0x0000000405047291 */ /* 0x008fe2000f8ec0ff */
[----:B------:R-:W3:Y:S11]  /*0660*/  FENCE.VIEW.ASYNC.S ;  /* 0x00000000000073c6 */ /* 0x000ef60000000000 */
[----:B---3--:R3:W4:Y:S01]  /*0670*/  SYNCS.EXCH.64 URZ, [UR4], UR6 ;  /* 0x0000000604ff75b2 */ /* 0x0087220008000100 */
[----:B------:R3:W1:Y:S01]  /*0680*/  SYNCS.EXCH.64 URZ, [UR4+0x88], UR6 ;  /* 0x0000880604ff75b2 */ /* 0x0006620008000100 */
        /* <DEDUP_REMOVED lines=31> */
[----:B------:R3:W1:Y:S02]  /*0880*/  SYNCS.EXCH.64 URZ, [UR4+0x108], UR6 ;  /* 0x0001080604ff75b2 */ /* 0x0006640008000100 */
[----:B---34-:R-:W-:Y:S01]  /*0890*/  NOP ;  /* 0x0000000000007918 */ /* 0x018fe20000000000 */
.L_x_10:
[----:B------:R-:W-:Y:S05]  /*08a0*/  BSYNC.RECONVERGENT B0 ;  /* 0x0000000000007941 */ /* 0x000fea0003800200 */
.L_x_9:
[----:B------:R-:W3:Y:S01]  /*08b0*/  SHFL.IDX PT, R0, R46, RZ, 0x1f ;  /* 0x00001fff2e007589 */ /* 0x000ee200000e0000 */
[----:B------:R-:W-:Y:S01]  /*08c0*/  NOP ;  /* 0x0000000000007918 */ /* 0x000fe20000000000 */
[----:B---3--:R-:W-:-:S13]  /*08d0*/  ISETP.NE.AND P0, PT, R0, 0x1, PT ;  /* 0x000000010000780c */ /* 0x008fda0003f05270 */
[----:B------:R-:W-:Y:S05]  /*08e0*/  @P0 BRA `(.L_x_11) ;  /* 0x0000000000500947 */ /* 0x000fea0003800000 */
[----:B------:R-:W3:Y:S01]  /*08f0*/  S2UR UR5, SR_CgaCtaId ;  /* 0x00000000000579c3 */ /* 0x000ee20000008800 */
[----:B------:R-:W-:Y:S01]  /*0900*/  UMOV UR4, 0x400 ;  /* 0x0000040000047882 */ /* 0x000fe20000000000 */
[----:B------:R-:W-:Y:S01]  /*0910*/  UMOV UR8, 0x20 ;  /* 0x0000002000087882 */ /* 0x000fe20000000000 */
[----:B------:R-:W-:Y:S01]  /*0920*/  UMOV UR6, 0x80 ;  /* 0x0000008000067882 */ /* 0x000fe20000000000 */
[----:B------:R-:W-:-:S04]  /*0930*/  UIADD3 UR8, UPT, UPT, -UR8, 0x100000, URZ ;  /* 0x0010000008087890 */ /* 0x000fc8000fffe1ff */
[----:B------:R-:W-:Y:S02]  /*0940*/  USHF.L.U32 UR9, UR8, 0xb, URZ ;  /* 0x0000000b08097899 */ /* 0x000fe400080006ff */
[----:B------:R-:W-:Y:S02]  /*0950*/  USHF.L.U32 UR8, UR8, 0x1, URZ ;  /* 0x0000000108087899 */ /* 0x000fe400080006ff */
[----:B------:R-:W-:-:S04]  /*0960*/  UIADD3 UR6, UPT, UPT, -UR6, 0x100000, URZ ;  /* 0x0010000006067890 */ /* 0x000fc8000fffe1ff */
[----:B------:R-:W-:Y:S02]  /*0970*/  USHF.L.U32 UR7, UR6, 0xb, URZ ;  /* 0x0000000b06077899 */ /* 0x000fe400080006ff */
[----:B------:R-:W-:Y:S01]  /*0980*/  USHF.L.U32 UR6, UR6, 0x1, URZ ;  /* 0x0000000106067899 */ /* 0x000fe200080006ff */
[----:B------:R-:W-:Y:S01]  /*0990*/  ELECT P0, URZ, PT ;  /* 0x0000000000ff782f */ /* 0x000fe20003800000 */
[----:B---3--:R-:W-:Y:S01]  /*09a0*/  ULEA UR4, UR5, UR4, 0x18 ;  /* 0x0000000405047291 */ /* 0x008fe2000f8ec0ff */
[----:B------:R-:W3:Y:S11]  /*09b0*/  FENCE.VIEW.ASYNC.S ;  /* 0x00000000000073c6 */ /* 0x000ef60000000000 */
[----:B---3--:R3:W4:Y:S01]  /*09c0*/  SYNCS.EXCH.64 URZ, [UR4+0x110], UR8 ;  /* 0x0001100804ff75b2 */ /* 0x0087220008000100 */
[----:B------:R3:W1:Y:S01]  /*09d0*/  SYNCS.EXCH.64 URZ, [UR4+0x128], UR6 ;  /* 0x0001280604ff75b2 */ /* 0x0006620008000100 */
[----:B------:R3:W1:Y:S01]  /*09e0*/  SYNCS.EXCH.64 URZ, [UR4+0x118], UR8 ;  /* 0x0001180804ff75b2 */ /* 0x0006620008000100 */
[----:B------:R3:W1:Y:S01]  /*09f0*/  SYNCS.EXCH.64 URZ, [UR4+0x130], UR6 ;  /* 0x0001300604ff75b2 */ /* 0x0006620008000100 */
[----:B------:R3:W1:Y:S01]  /*0a00*/  SYNCS.EXCH.64 URZ, [UR4+0x120], UR8 ;  /* 0x0001200804ff75b2 */ /* 0x0006620008000100 */
[----:B------:R3:W1:Y:S01]  /*0a10*/  SYNCS.EXCH.64 URZ, [UR4+0x138], UR6 ;  /* 0x0001380604ff75b2 */ /* 0x0006620008000100 */
[----:B------:R-:W-:Y:S01]  /*0a20*/  NOP ;  /* 0x0000000000007918 */ /* 0x000fe20000000000 */
.L_x_11:
[----:B------:R-:W2:Y:S01]  /*0a30*/  SHFL.IDX PT, R0, R46, RZ, 0x1f ;  /* 0x00001fff2e007589 */ /* 0x000ea200000e0000 */
[----:B------:R-:W-:Y:S01]  /*0a40*/  NOP ;  /* 0x0000000000007918 */ /* 0x000fe20000000000 */
[----:B--2---:R-:W-:-:S13]  /*0a50*/  ISETP.NE.AND P0, PT, R0, 0x3, PT ;  /* 0x000000030000780c */ /* 0x004fda0003f05270 */
[----:B------:R-:W-:Y:S05]  /*0a60*/  @P0 BRA `(.L_x_12) ;  /* 0x0000000000300947 */ /* 0x000fea0003800000 */
[----:B------:R-:W2:Y:S01]  /*0a70*/  S2UR UR5, SR_CgaCtaId ;  /* 0x00000000000579c3 */ /* 0x000ea20000008800 */
[----:B---3--:R-:W-:Y:S01]  /*0a80*/  UMOV UR4, 0x400 ;  /* 0x0000040000047882 */ /* 0x008fe20000000000 */
[----:B------:R-:W-:Y:S01]  /*0a90*/  UMOV UR6, 0x20 ;  /* 0x0000002000067882 */ /* 0x000fe20000000000 */
[----:B------:R-:W-:Y:S01]  /*0aa0*/  ELECT P0, URZ, PT ;  /* 0x0000000000ff782f */ /* 0x000fe20003800000 */
[----:B------:R-:W-:-:S04]  /*0ab0*/  UIADD3 UR6, UPT, UPT, -UR6, 0x100000, URZ ;  /* 0x0010000006067890 */ /* 0x000fc8000fffe1ff */
[----:B------:R-:W-:Y:S02]  /*0ac0*/  USHF.L.U32 UR7, UR6, 0xb, URZ ;  /* 0x0000000b06077899 */ /* 0x000fe400080006ff */
[----:B------:R-:W-:Y:S02]  /*0ad0*/  USHF.L.U32 UR6, UR6, 0x1, URZ ;  /* 0x0000000106067899 */ /* 0x000fe400080006ff */
[----:B--2---:R-:W-:Y:S01]  /*0ae0*/  ULEA UR4, UR5, UR4, 0x18 ;  /* 0x0000000405047291 */ /* 0x004fe2000f8ec0ff */
[----:B------:R-:W2:Y:S11]  /*0af0*/  FENCE.VIEW.ASYNC.S ;  /* 0x00000000000073c6 */ /* 0x000eb60000000000 */
[----:B--2---:R2:W3:Y:S01]  /*0b00*/  SYNCS.EXCH.64 URZ, [UR4+0x140], UR6 ;  /* 0x0001400604ff75b2 */ /* 0x0044e20008000100 */
[----:B------:R2:W1:Y:S01]  /*0b10*/  SYNCS.EXCH.64 URZ, [UR4+0x148], UR6 ;  /* 0x0001480604ff75b2 */ /* 0x0004620008000100 */
[----:B------:R-:W-:Y:S01]  /*0b20*/  NOP ;  /* 0x0000000000007918 */ /* 0x000fe20000000000 */
.L_x_12:
[----:B------:R-:W4:Y:S01]  /*0b30*/  SHFL.IDX PT, R0, R46, RZ, 0x1f ;  /* 0x00001fff2e007589 */ /* 0x000f2200000e0000 */
[----:B------:R-:W-:Y:S01]  /*0b40*/  NOP ;  /* 0x0000000000007918 */ /* 0x000fe20000000000 */
[----:B----4-:R-:W-:-:S13]  /*0b50*/  ISETP.NE.AND P0, PT, R0, 0x4, PT ;  /* 0x000000040000780c */ /* 0x010fda0003f05270 */
[----:B------:R-:W-:Y:S05]  /*0b60*/  @P0 BRA `(.L_x_13) ;  /* 0x0000000000440947 */ /* 0x000fea0003800000 */
[----:B------:R-:W4:Y:S01]  /*0b70*/  S2UR UR5, SR_CgaCtaId ;  /* 0x00000000000579c3 */ /* 0x000f220000008800 */
[----:B--23--:R-:W-:Y:S01]  /*0b80*/  UMOV UR4, 0x1e0 ;  /* 0x000001e000047882 */ /* 0x00cfe20000000000 */
[----:B------:R-:W-:Y:S01]  /*0b90*/  UMOV UR6, 0x400 ;  /* 0x0000040000067882 */ /* 0x000fe20000000000 */
[----:B------:R-:W-:Y:S01]  /*0ba0*/  USEL UR4, UR4, 0x1a0, UP3 ;  /* 0x000001a004047887 */ /* 0x000fe20009800000 */
[----:B------:R-:W-:Y:S01]  /*0bb0*/  UMOV UR8, 0x1 ;  /* 0x0000000100087882 */ /* 0x000fe20000000000 */
[----:B------:R-:W-:Y:S01]  /*0bc0*/  ELECT P0, URZ, PT ;  /* 0x0000000000ff782f */ /* 0x000fe20003800000 */
[----:B------:R-:W-:-:S04]  /*0bd0*/  UIADD3 UR8, UPT, UPT, -UR8, 0x100000, URZ ;  /* 0x0010000008087890 */ /* 0x000fc8000fffe1ff */
[----:B------:R-:W-:Y:S02]  /*0be0*/  USHF.L.U32 UR9, UR8, 0xb, URZ ;  /* 0x0000000b08097899 */ /* 0x000fe400080006ff */
[----:B------:R-:W-:Y:S02]  /*0bf0*/  USHF.L.U32 UR8, UR8, 0x1, URZ ;  /* 0x0000000108087899 */ /* 0x000fe400080006ff */
[----:B----4-:R-:W-:Y:S02]  /*0c00*/  ULEA UR6, UR5, UR6, 0x18 ;  /* 0x0000000605067291 */ /* 0x010fe4000f8ec0ff */
[----:B------:R-:W-:-:S04]  /*0c10*/  UIADD3 UR4, UPT, UPT, -UR4, 0x100000, URZ ;  /* 0x0010000004047890 */ /* 0x000fc8000fffe1ff */
[----:B------:R-:W-:Y:S02]  /*0c20*/  USHF.L.U32 UR5, UR4, 0xb, URZ ;  /* 0x0000000b04057899 */ /* 0x000fe400080006ff */
[----:B------:R-:W-:Y:S01]  /*0c30*/  USHF.L.U32 UR4, UR4, 0x1, URZ ;  /* 0x0000000104047899 */ /* 0x000fe200080006ff */
[----:B------:R-:W2:Y:S03]  /*0c40*/  FENCE.VIEW.ASYNC.S ;  /* 0x00000000000073c6 */ /* 0x000ea60000000000 */
[----:B--2---:R4:W2:Y:S08]  /*0c50*/  SYNCS.EXCH.64 URZ, [UR6+0x150], UR8 ;  /* 0x0001500806ff75b2 */ /* 0x0048b00008000100 */
[----:B------:R4:W3:Y:S02]  /*0c60*/  SYNCS.EXCH.64 URZ, [UR6+0x158], UR4 ;  /* 0x0001580406ff75b2 */ /* 0x0008e40008000100 */
[----:B----4-:R-:W-:Y:S01]  /*0c70*/  NOP ;  /* 0x0000000000007918 */ /* 0x010fe20000000000 */
.L_x_13:
[----:B------:R-:W4:Y:S01]  /*0c80*/  SHFL.IDX PT, R0, R46, RZ, 0x1f ;  /* 0x00001fff2e007589 */ /* 0x000f2200000e0000 */
[----:B------:R-:W-:Y:S01]  /*0c90*/  ISETP.NE.OR P1, PT, RZ, UR18, !P1 ;  /* 0x00000012ff007c0c */ /* 0x000fe2000cf25670 */
[----:B------:R-:W-:Y:S01]  /*0ca0*/  NOP ;  /* 0x0000000000007918 */ /* 0x000fe20000000000 */
[----:B----4-:R-:W-:-:S13]  /*0cb0*/  ISETP.NE.AND P0, PT, R0, 0x5, PT ;  /* 0x000000050000780c */ /* 0x010fda0003f05270 */
[----:B------:R-:W-:Y:S05]  /*0cc0*/  @P0 BRA `(.L_x_14) ;  /* 0x0000000000480947 */ /* 0x000fea0003800000 */
[----:B------:R-:W4:Y:S01]  /*0cd0*/  S2UR UR5, SR_CgaCtaId ;  /* 0x00000000000579c3 */ /* 0x000f220000008800 */
[----:B--23--:R-:W-:Y:S01]  /*0ce0*/  UMOV UR4, 0x400 ;  /* 0x0000040000047882 */ /* 0x00cfe20000000000 */
        /* <DEDUP_REMOVED lines=9> */
[----:B----4-:R-:W-:Y:S01]  /*0d80*/  ULEA UR4, UR5, UR4, 0x18 ;  /* 0x0000000405047291 */ /* 0x010fe2000f8ec0ff */
[----:B------:R-:W2:Y:S11]  /*0d90*/  FENCE.VIEW.ASYNC.S ;  /* 0x00000000000073c6 */ /* 0x000eb60000000000 */
[----:B--2---:R4:W2:Y:S01]  /*0da0*/  SYNCS.EXCH.64 URZ, [UR4+0x160], UR6 ;  /* 0x0001600604ff75b2 */ /* 0x0048a20008000100 */
[----:B------:R4:W3:Y:S01]  /*0db0*/  SYNCS.EXCH.64 URZ, [UR4+0x170], UR8 ;  /* 0x0001700804ff75b2 */ /* 0x0008e20008000100 */
[----:B------:R4:W1:Y:S01]  /*0dc0*/  SYNCS.EXCH.64 URZ, [UR4+0x168], UR6 ;  /* 0x0001680604ff75b2 */ /* 0x0008620008000100 */
[----:B------:R4:W1:Y:S02]  /*0dd0*/  SYNCS.EXCH.64 URZ, [UR4+0x178], UR8 ;  /* 0x0001780804ff75b2 */ /* 0x0008640008000100 */
[----:B----4-:R-:W-:Y:S01]  /*0de0*/  NOP ;  /* 0x0000000000007918 */ /* 0x010fe20000000000 */
.L_x_14:
[----:B--23--:R-:W2:Y:S01]  /*0df0*/  S2UR UR7, SR_CgaCtaId ;  /* 0x00000000000779c3 */ /* 0x00cea20000008800 */
[----:B------:R-:W-:Y:S01]  /*0e00*/  VOTEU.ALL UP0, P1 ;  /* 0x0000000000ff7886 */ /* 0x000fe20000800000 */
[----:B------:R-:W-:Y:S01]  /*0e10*/  UMOV UR4, 0x20 ;  /* 0x0000002000047882 */ /* 0x000fe20000000000 */
[----:B------:R-:W-:Y:S01]  /*0e20*/  NOP ;  /* 0x0000000000007918 */ /* 0x000fe20000000000 */
[----:B------:R-:W-:Y:S01]  /*0e30*/  LOP3.LUT R3, R53, 0x1f, RZ, 0xc0, !PT ;  /* 0x0000001f35037812 */ /* 0x000fe200078ec0ff */
[----:B------:R-:W-:Y:S01]  /*0e40*/  UISETP.NE.AND UP4, UPT, UR18, URZ, UPT ;  /* 0x000000ff1200728c */ /* 0x000fe2000bf85270 */
[----:B------:R-:W-:Y:S01]  /*0e50*/  @!UP0 UMOV UR6, 0x400 ;  /* 0x0000040000068882 */ /* 0x000fe20000000000 */
[----:B------:R-:W-:-:S04]  /*0e60*/  @!UP0 UIADD3 UR4, UPT, UPT, -UR4, 0x100000, URZ ;  /* 0x0010000004048890 */ /* 0x000fc8000fffe1ff */
[----:B------:R-:W-:Y:S02]  /*0e70*/  @!UP0 USHF.L.U32 UR5, UR4, 0xb, URZ ;  /* 0x0000000b04058899 */ /* 0x000fe400080006ff */
[----:B------:R-:W-:Y:S02]  /*0e80*/  @!UP0 USHF.L.U32 UR4, UR4, 0x1, URZ ;  /* 0x0000000104048899 */ /* 0x000fe400080006ff */
[----:B--2---:R-:W-:Y:S01]  /*0e90*/  @!UP0 ULEA UR6, UR7, UR6, 0x18 ;  /* 0x0000000607068291 */ /* 0x004fe2000f8ec0ff */
[----:B------:R-:W2:Y:S01]  /*0ea0*/  LDCU UR7, c[0x0][0x36c] ;  /* 0x00006d80ff0777ac */ /* 0x000ea20008000800 */
[----:B------:R-:W-:Y:S01]  /*0eb0*/  VOTEU.ALL UP0, P1 ;  /* 0x0000000000ff7886 */ /* 0x000fe20000800000 */
[----:B------:R-:W3:Y:S09]  /*0ec0*/  FENCE.VIEW.ASYNC.S ;  /* 0x00000000000073c6 */ /* 0x000ef20000000000 */
[----:B---3--:R3:W4:Y:S01]  /*0ed0*/  @!UP0 SYNCS.EXCH.64 URZ, [UR6+0x180], UR4 ;  /* 0x0001800406ff85b2 */ /* 0x0087220008000100 */
[----:B--2---:R-:W-:-:S09]  /*0ee0*/  UISETP.EQ.U32.AND UP6, UPT, UR7, 0x1, UPT ;  /* 0x000000010700788c */ /* 0x004fd2000bfc2070 */
[----:B---3--:R-:W-:Y:S05]  /*0ef0*/  BRA.U !UP6, `(.L_x_15) ;  /* 0x000000010e087547 */ /* 0x008fea000b800000 */
[----:B-1--4-:R-:W-:Y:S01]  /*0f00*/  UCGABAR_ARV ;  /* 0x00000000000079c7 */ /* 0x012fe20008000000 */
[----:B------:R-:W-:Y:S05]  /*0f10*/  BRA `(.L_x_16) ;  /* 0x0000000000047947 */ /* 0x000fea0003800000 */
.L_x_15:
[----:B-1--4-:R-:W-:Y:S01]  /*0f20*/  NOP ;  /* 0x0000000000007918 */ /* 0x012fe20000000000 */
.L_x_16:
[----:B------:R-:W1:Y:S01]  /*0f30*/  S2UR UR22, SR_CTAID.X ;  /* 0x00000000001679c3 */ /* 0x000e620000002500 */
[----:B------:R-:W-:-:S05]  /*0f40*/  CS2R.32 R48, SR_CgaSize ;  /* 0x0000000000307805 */ /* 0x000fca0000008a00 */
[----:B------:R-:W-:-:S05]  /*0f50*/  IMAD R48, R48, -0xa0, RZ ;  /* 0xffffff6030307824 */ /* 0x000fca00078e02ff */
[----:B------:R-:W-:-:S14]  /*0f60*/  R2UR UR5, R48 ;  /* 0x00000000300572ca */ /* 0x000fdc00000e0000 */
[----:B------:R-:W2:Y:S01]  /*0f70*/  LDCU UR5, c[0x0][UR5+0x2b0] ;  /* 0x00005600050577ac */ /* 0x000ea20008000800 */
[----:B------:R-:W-:-:S05]  /*0f80*/  CS2R.32 R48, SR_CgaSize ;  /* 0x0000000000307805 */ /* 0x000fca0000008a00 */
[----:B------:R-:W-:-:S05]  /*0f90*/  IMAD R48, R48, -0xa0, RZ ;  /* 0xffffff6030307824 */ /* 0x000fca00078e02ff */
[----:B------:R-:W-:-:S14]  /*0fa0*/  R2UR UR4, R48 ;  /* 0x00000000300472ca */ /* 0x000fdc00000e0000 */
[----:B------:R-:W3:Y:S01]  /*0fb0*/  LDCU UR4, c[0x0][UR4+0x2b4] ;  /* 0x00005680040477ac */ /* 0x000ee20008000800 */
[----:B------:R-:W4:Y:S01]  /*0fc0*/  S2UR UR19, SR_CTAID.Y ;  /* 0x00000000001379c3 */ /* 0x000f220000002600 */
[----:B------:R-:W-:-:S05]  /*0fd0*/  CS2R.32 R48, SR_CgaSize ;  /* 0x0000000000307805 */ /* 0x000fca0000008a00 */
[----:B------:R-:W-:-:S05]  /*0fe0*/  IMAD R48, R48, -0xa0, RZ ;  /* 0xffffff6030307824 */ /* 0x000fca00078e02ff */
[----:B------:R-:W-:-:S14]  /*0ff0*/  R2UR UR7, R48 ;  /* 0x00000000300772ca */ /* 0x000fdc00000e0000 */
[----:B------:R-:W3:Y:S01]  /*1000*/  LDCU UR7, c[0x0][UR7+0x2a0] ;  /* 0x00005400070777ac */ /* 0x000ee20008000800 */
[----:B------:R-:W-:-:S05]  /*1010*/  CS2R.32 R48, SR_CgaSize ;  /* 0x0000000000307805 */ /* 0x000fca0000008a00 */
[----:B------:R-:W-:-:S05]  /*1020*/  IMAD R48, R48, -0xa0, RZ ;  /* 0xffffff6030307824 */ /* 0x000fca00078e02ff */
[----:B------:R-:W-:-:S14]  /*1030*/  R2UR UR8, R48 ;  /* 0x00000000300872ca */ /* 0x000fdc00000e0000 */
[----:B------:R-:W3:Y:S01]  /*1040*/  LDCU UR8, c[0x0][UR8+0x2a4] ;  /* 0x00005480080877ac */ /* 0x000ee20008000800 */
[----:B------:R-:W3:Y:S01]  /*1050*/  LDCU UR20, c[0x0][0xc24] ;  /* 0x00018480ff1477ac */ /* 0x000ee20008000800 */
[----:B------:R-:W3:Y:S01]  /*1060*/  LDCU UR39, c[0x0][0xc24] ;  /* 0x00018480ff2777ac */ /* 0x000ee20008000800 */
[----:B-1----:R-:W-:Y:S01]  /*1070*/  I2FP.F32.U32 R2, UR22 ;  /* 0x0000001600027c45 */ /* 0x002fe20008201000 */
[----:B------:R-:W1:Y:S04]  /*1080*/  LDCU UR24, c[0x0][0xc30] ;  /* 0x00018600ff1877ac */ /* 0x000e680008000800 */
[----:B--2---:R-:W-:Y:S01]  /*1090*/  FMUL R2, R2, UR5 ;  /* 0x0000000502027c20 */ /* 0x004fe20008400000 */
[----:B----4-:R-:W-:-:S05]  /*10a0*/  I2FP.F32.U32 R0, UR19 ;  /* 0x0000001300007c45 */ /* 0x010fca0008201000 */
[----:B------:R-:W2:Y:S01]  /*10b0*/  F2I.U32.TRUNC.NTZ R2, R2 ;  /* 0x0000000200027305 */ /* 0x000ea2000020f000 */
[----:B---3--:R-:W-:-:S07]  /*10c0*/  FMUL R0, R0, UR4 ;  /* 0x0000000400007c20 */ /* 0x008fce0008400000 */
[----:B------:R-:W3:Y:S01]  /*10d0*/  F2I.U32.TRUNC.NTZ R0, R0 ;  /* 0x0000000000007305 */ /* 0x000ee2000020f000 */
[----:B--2---:R-:W-:Y:S02]  /*10e0*/  R2UR UR4, R2 ;  /* 0x00000000020472ca */ /* 0x004fe400000e0000 */
[----:B------:R-:W-:Y:S02]  /*10f0*/  PRMT R2, RZ, 0x7610, R2 ;  /* 0x00007610ff027816 */ /* 0x000fe40000000002 */
[----:B---3--:R-:W-:Y:S02]  /*1100*/  R2UR UR6, R0 ;  /* 0x00000000000672ca */ /* 0x008fe400000e0000 */
[----:B------:R-:W-:-:S07]  /*1110*/  PRMT R0, RZ, 0x7610, R0 ;  /* 0x00007610ff007816 */ /* 0x000fce0000000000 */
[----:B------:R-:W-:-:S04]  /*1120*/  UIADD3 UR5, UPT, UPT, -UR4, URZ, URZ ;  /* 0x000000ff04057290 */ /* 0x000fc8000fffe1ff */
[----:B------:R-:W-:Y:S02]  /*1130*/  UIMAD UR5, UR7, UR5, UR22 ;  /* 0x00000005070572a4 */ /* 0x000fe4000f8e0216 */
[----:B------:R-:W-:-:S04]  /*1140*/  UIADD3 UR4, UPT, UPT, -UR6, URZ, URZ ;  /* 0x000000ff06047290 */ /* 0x000fc8000fffe1ff */
[----:B------:R-:W-:Y:S01]  /*1150*/  IMAD.U32 R48, RZ, RZ, UR5 ;  /* 0x00000005ff307e24 */ /* 0x000fe2000f8e00ff */
[----:B------:R-:W-:-:S06]  /*1160*/  UIMAD UR4, UR8, UR4, UR19 ;  /* 0x00000004080472a4 */ /* 0x000fcc000f8e0213 */
[----:B------:R-:W-:Y:S01]  /*1170*/  IMAD.U32 R47, RZ, RZ, UR4 ;  /* 0x00000004ff2f7e24 */ /* 0x000fe2000f8e00ff */
[----:B-1----:R-:W-:Y:S06]  /*1180*/  BRA.U UP4, `(.L_x_17) ;  /* 0x0000000104307547 */ /* 0x002fec000b800000 */
[----:B------:R-:W-:Y:S01]  /*1190*/  R2UR UR5, R47 ;  /* 0x000000002f0572ca */ /* 0x000fe200000e0000 */
[----:B------:R-:W-:Y:S01]  /*11a0*/  UMOV UR7, 0x3 ;  /* 0x0000000300077882 */ /* 0x000fe20000000000 */
[----:B------:R-:W-:-:S11]  /*11b0*/  R2UR UR4, R48 ;  /* 0x00000000300472ca */ /* 0x000fd600000e0000 */
[----:B------:R-:W-:-:S04]  /*11c0*/  UISETP.NE.AND UP0, UPT, UR5, URZ, UPT ;  /* 0x000000ff0500728c */ /* 0x000fc8000bf05270 */
[----:B------:R-:W-:Y:S02]  /*11d0*/  UISETP.LT.U32.OR UP0, UPT, UR4, 0x2, !UP0 ;  /* 0x000000020400788c */ /* 0x000fe4000c701470 */
[----:B------:R-:W-:Y:S02]  /*11e0*/  ULOP3.LUT UR4, UR4, 0xfffffffe, URZ, 0xc0, !UPT ;  /* 0xfffffffe04047892 */ /* 0x000fe4000f8ec0ff */
[----:B------:R-:W-:Y:S02]  /*11f0*/  USEL UR6, URZ, 0x1, !UP0 ;  /* 0x00000001ff067887 */ /* 0x000fe4000c000000 */
[----:B------:R-:W-:Y:S02]  /*1200*/  USEL UR5, URZ, 0x2, !UP0 ;  /* 0x00000002ff057887 */ /* 0x000fe4000c000000 */
[----:B------:R-:W-:Y:S02]  /*1210*/  USHF.L.U32 UR4, UR7, UR4, URZ ;  /* 0x0000000407047299 */ /* 0x000fe400080006ff */
[----:B------:R-:W-:-:S04]  /*1220*/  UIADD3 UR5, UPT, UPT, UR6, UR5, URZ ;  /* 0x0000000506057290 */ /* 0x000fc8000fffe0ff */
[----:B------:R-:W-:Y:S02]  /*1230*/  IMAD.U32 R0, RZ, RZ, UR4 ;  /* 0x00000004ff007e24 */ /* 0x000fe4000f8e00ff */
[----:B------:R-:W-:-:S07]  /*1240*/  IMAD.U32 R2, RZ, RZ, UR5 ;  /* 0x00000005ff027e24 */ /* 0x000fce000f8e00ff */
.L_x_17:
[----:B------:R-:W1:Y:S01]  /*1250*/  S2UR UR46, SR_CTAID.Z ;  /* 0x00000000002e79c3 */ /* 0x000e620000002700 */
[----:B------:R-:W-:Y:S01]  /*1260*/  UISETP.GE.AND UP0, UPT, UR20, 0x1, UPT ;  /* 0x000000011400788c */ /* 0x000fe2000bf06270 */
[----:B------:R-:W-:-:S08]  /*1270*/  UMOV UR44, UR22 ;  /* 0x00000016002c7c82 */ /* 0x000fd00008000000 */
[----:B------:R-:W-:Y:S05]  /*1280*/  BRA.U !UP0, `(.L_x_18) ;  /* 0x0000000108d47547 */ /* 0x000fea000b800000 */
[----:B------:R-:W2:Y:S01]  /*1290*/  LDCU.128 UR12, c[0x0][0xc10] ;  /* 0x00018200ff0c77ac */ /* 0x000ea20008000c00 */
[----:B------:R-:W3:Y:S01]  /*12a0*/  LDCU UR21, c[0x0][0xc0c] ;  /* 0x00018180ff1577ac */ /* 0x000ee20008000800 */
[----:B------:R-:W4:Y:S01]  /*12b0*/  LDCU UR6, c[0x0][0x370] ;  /* 0x00006e00ff0677ac */ /* 0x000f220008000800 */
[----:B------:R-:W1:Y:S01]  /*12c0*/  LDCU UR7, c[0x0][0x374] ;  /* 0x00006e80ff0777ac */ /* 0x000e620008000800 */
[----:B------:R-:W1:Y:S01]  /*12d0*/  LDCU UR23, c[0x0][0xc20] ;  /* 0x00018400ff1777ac */ /* 0x000e620008000800 */
[----:B--2---:R-:W-:Y:S02]  /*12e0*/  UIMAD.WIDE.U32 UR4, UR22, UR12, URZ ;  /* 0x0000000c160472a5 */ /* 0x004fe4000f8e00ff */
[----:B---3--:R-:W-:Y:S01]  /*12f0*/  UISETP.NE.AND UP0, UPT, UR21, 0x1, UPT ;  /* 0x000000011500788c */ /* 0x008fe2000bf05270 */
[----:B------:R-:W2:Y:S01]  /*1300*/  LDCU.64 UR8, c[0x0][0xc28] ;  /* 0x00018500ff0877ac */ /* 0x000ea20008000a00 */
[----:B----4-:R-:W-:-:S03]  /*1310*/  UIMAD.WIDE.U32 UR10, UR6, UR12, URZ ;  /* 0x0000000c060a72a5 */ /* 0x010fc6000f8e00ff */
[----:B------:R-:W-:Y:S01]  /*1320*/  UMOV UR4, UR5 ;  /* 0x0000000500047c82 */ /* 0x000fe20008000000 */
[----:B------:R-:W-:Y:S02]  /*1330*/  UISETP.NE.AND UP2, UPT, UR20, 0x1, UPT ;  /* 0x000000011400788c */ /* 0x000fe4000bf45270 */
[----:B------:R-:W-:Y:S01]  /*1340*/  USHF.R.U32.HI UR4, URZ, UR13, UR4 ;  /* 0x0000000dff047299 */ /* 0x000fe20008011604 */
[----:B------:R-:W-:Y:S01]  /*1350*/  UMOV UR10, UR11 ;  /* 0x0000000b000a7c82 */ /* 0x000fe20008000000 */
[----:B------:R-:W-:Y:S02]  /*1360*/  UIMAD.WIDE.U32 UR16, UR19, UR15, URZ ;  /* 0x0000000f131072a5 */ /* 0x000fe4000f8e00ff */
[----:B------:R-:W-:Y:S02]  /*1370*/  USEL UR5, UR22, UR4, !UP0 ;  /* 0x0000000416057287 */ /* 0x000fe4000c000000 */
[----:B------:R-:W-:Y:S02]  /*1380*/  @UP0 USHF.R.U32.HI UR6, URZ, UR13, UR10 ;  /* 0x0000000dff060299 */ /* 0x000fe4000801160a */
[----:B------:R-:W-:-:S02]  /*1390*/  UISETP.NE.AND UP0, UPT, UR14, 0x1, UPT ;  /* 0x000000010e00788c */ /* 0x000fc4000bf05270 */
[----:B-1----:R-:W-:Y:S02]  /*13a0*/  UIMAD.WIDE.U32 UR10, UR7, UR15, URZ ;  /* 0x0000000f070a72a5 */ /* 0x002fe4000f8e00ff */
[----:B--2---:R-:W-:Y:S01]  /*13b0*/  UIMAD.WIDE.U32 UR12, UR6, UR8, URZ ;  /* 0x00000008060c72a5 */ /* 0x004fe2000f8e00ff */
[----:B------:R-:W-:Y:S01]  /*13c0*/  UMOV UR4, UR17 ;  /* 0x0000001100047c82 */ /* 0x000fe20008000000 */
[----:B------:R-:W-:-:S03]  /*13d0*/  UIADD3 UR44, UPT, UPT, -UR5, URZ, URZ ;  /* 0x000000ff052c7290 */ /* 0x000fc6000fffe1ff */
[----:B------:R-:W-:Y:S01]  /*13e0*/  UMOV UR10, UR11 ;  /* 0x0000000b000a7c82 */ /* 0x000fe20008000000 */
[----:B------:R-:W-:Y:S02]  /*13f0*/  USHF.R.U32.HI UR4, URZ, UR23, UR4 ;  /* 0x00000017ff047299 */ /* 0x000fe40008011604 */
[----:B------:R-:W-:Y:S01]  /*1400*/  @UP0 USHF.R.U32.HI UR7, URZ, UR23, UR10 ;  /* 0x00000017ff070299 */ /* 0x000fe2000801160a */
[----:B------:R-:W-:Y:S01]  /*1410*/  UMOV UR12, UR13 ;  /* 0x0000000d000c7c82 */ /* 0x000fe20008000000 */
[----:B------:R-:W-:Y:S02]  /*1420*/  USEL UR4, UR19, UR4, !UP0 ;  /* 0x0000000413047287 */ /* 0x000fe4000c000000 */
[----:B------:R-:W-:Y:S02]  /*1430*/  UIMAD.WIDE.U32 UR10, UR7, UR8, URZ ;  /* 0x00000008070a72a5 */ /* 0x000fe4000f8e00ff */
[----:B------:R-:W-:Y:S02]  /*1440*/  @UP2 USHF.R.U32.HI UR6, URZ, UR9, UR12 ;  /* 0x00000009ff062299 */ /* 0x000fe4000801160c */
[----:B------:R-:W-:-:S02]  /*1450*/  UIMAD.WIDE.U32 UR12, UR4, UR8, URZ ;  /* 0x00000008040c72a5 */ /* 0x000fc4000f8e00ff */
[----:B------:R-:W-:Y:S01]  /*1460*/  UIMAD UR44, UR21, UR44, UR22 ;  /* 0x0000002c152c72a4 */ /* 0x000fe2000f8e0216 */
[----:B------:R-:W-:Y:S02]  /*1470*/  UMOV UR10, UR11 ;  /* 0x0000000b000a7c82 */ /* 0x000fe40008000000 */
[----:B------:R-:W-:Y:S02]  /*1480*/  @UP2 USHF.R.U32.HI UR7, URZ, UR9, UR10 ;  /* 0x00000009ff072299 */ /* 0x000fe4000801160a */
[----:B------:R-:W-:Y:S02]  /*1490*/  UIMAD UR10, UR6, UR20, URZ ;  /* 0x00000014060a72a4 */ /* 0x000fe4000f8e02ff */
[----:B------:R-:W-:-:S04]  /*14a0*/  UIMAD UR7, UR7, UR20, URZ ;  /* 0x00000014070772a4 */ /* 0x000fc8000f8e02ff */
[----:B------:R-:W-:-:S03]  /*14b0*/  UISETP.GE.AND UP0, UPT, UR4, UR7, UPT ;  /* 0x000000070400728c */ /* 0x000fc6000bf06270 */
[----:B------:R-:W-:Y:S01]  /*14c0*/  UMOV UR7, UR13 ;  /* 0x0000000d00077c82 */ /* 0x000fe20008000000 */
[----:B------:R-:W-:Y:S02]  /*14d0*/  UISETP.GE.OR UP0, UPT, UR5, UR10, UP0 ;  /* 0x0000000a0500728c */ /* 0x000fe40008706670 */
[----:B------:R-:W-:Y:S02]  /*14e0*/  UIMAD.WIDE.U32 UR10, UR5, UR8, URZ ;  /* 0x00000008050a72a5 */ /* 0x000fe4000f8e00ff */
[----:B------:R-:W-:Y:S02]  /*14f0*/  USHF.R.U32.HI UR7, URZ, UR9, UR7 ;  /* 0x00000009ff077299 */ /* 0x000fe40008011607 */
[----:B------:R-:W-:Y:S02]  /*1500*/  UIADD3 UR10, UPT, UPT, -UR4, URZ, URZ ;  /* 0x000000ff040a7290 */ /* 0x000fe4000fffe1ff */
[----:B------:R-:W-:Y:S02]  /*1510*/  USEL UR7, UR4, UR7, !UP2 ;  /* 0x0000000704077287 */ /* 0x000fe4000d000000 */
[----:B------:R-:W-:Y:S01]  /*1520*/  UIMAD UR10, UR14, UR10, UR19 ;  /* 0x0000000a0e0a72a4 */ /* 0x000fe2000f8e0213 */
[----:B------:R-:W-:-:S02]  /*1530*/  @!UP0 UMOV UR8, UR11 ;  /* 0x0000000b00088c82 */ /* 0x000fc40008000000 */
[----:B------:R-:W-:Y:S02]  /*1540*/  @!UP0 USHF.R.U32.HI UR8, URZ, UR9, UR8 ;  /* 0x00000009ff088299 */ /* 0x000fe40008011608 */
[----:B------:R-:W-:Y:S02]  /*1550*/  UIADD3 UR9, UPT, UPT, -UR7, URZ, URZ ;  /* 0x000000ff07097290 */ /* 0x000fe4000fffe1ff */
[----:B------:R-:W-:Y:S02]  /*1560*/  @!UP0 USEL UR8, UR5, UR8, !UP2 ;  /* 0x0000000805088287 */ /* 0x000fe4000d000000 */
[----:B------:R-:W-:Y:S02]  /*1570*/  UIMAD UR9, UR20, UR9, UR4 ;  /* 0x00000009140972a4 */ /* 0x000fe4000f8e0204 */
[----:B------:R-:W-:Y:S02]  /*1580*/  @!UP0 UIADD3 UR7, UPT, UPT, UR7, -UR8, URZ ;  /* 0x8000000807078290 */ /* 0x000fe4000fffe0ff */
[----:B------:R-:W-:-:S02]  /*1590*/  @!UP0 UIMAD UR6, UR9, UR6, UR8 ;  /* 0x00000006090682a4 */ /* 0x000fc4000f8e0208 */
[----:B------:R-:W-:-:S04]  /*15a0*/  @!UP0 UIMAD UR4, UR7, UR20, UR5 ;  /* 0x00000014070482a4 */ /* 0x000fc8000f8e0205 */
[----:B------:R-:W-:Y:S01]  /*15b0*/  UIMAD UR19, UR4, UR14, UR10 ;  /* 0x0000000e041372a4 */ /* 0x000fe2000f8e020a */
[----:B------:R-:W-:Y:S02]  /*15c0*/  @!UP0 UMOV UR5, UR6 ;  /* 0x0000000600058c82 */ /* 0x000fe40008000000 */
[----:B------:R-:W-:-:S12]  /*15d0*/  UIMAD UR44, UR5, UR21, UR44 ;  /* 0x00000015052c72a4 */ /* 0x000fd8000f8e022c */
.L_x_18:
[----:B------:R-:W-:-:S09]  /*15e0*/  UISETP.NE.AND UP0, UPT, UR24, 0x1, UPT ;  /* 0x000000011800788c */ /* 0x000fd2000bf05270 */
[----:B------:R-:W-:Y:S05]  /*15f0*/  BRA.U UP0, `(.L_x_19) ;  /* 0x0000000100407547 */ /* 0x000fea000b800000 */
[----:B------:R-:W2:Y:S01]  /*1600*/  LDCU.128 UR8, c[0x0][0xc10] ;  /* 0x00018200ff0877ac */ /* 0x000ea20008000c00 */
[----:B------:R-:W3:Y:S01]  /*1610*/  LDCU UR12, c[0x0][0xc0c] ;  /* 0x00018180ff0c77ac */ /* 0x000ee20008000800 */
[----:B------:R-:W4:Y:S01]  /*1620*/  LDCU UR13, c[0x0][0xc20] ;  /* 0x00018400ff0d77ac */ /* 0x000f220008000800 */
[----:B--2---:R-:W-:Y:S02]  /*1630*/  UIMAD.WIDE.U32 UR4, UR44, UR8, URZ ;  /* 0x000000082c0472a5 */ /* 0x004fe4000f8e00ff */
[----:B------:R-:W-:Y:S02]  /*1640*/  UIMAD.WIDE.U32 UR6, UR19, UR11, URZ ;  /* 0x0000000b130672a5 */ /* 0x000fe4000f8e00ff */
[----:B---3--:R-:W-:Y:S02]  /*1650*/  UISETP.NE.AND UP0, UPT, UR12, 0x1, UPT ;  /* 0x000000010c00788c */ /* 0x008fe4000bf05270 */
[----:B------:R-:W-:-:S03]  /*1660*/  USHF.R.U32.HI UR5, URZ, UR9, UR5 ;  /* 0x00000009ff057299 */ /* 0x000fc60008011605 */
[----:B------:R-:W-:Y:S01]  /*1670*/  UMOV UR4, UR7 ;  /* 0x0000000700047c82 */ /* 0x000fe20008000000 */
[----:B------:R-:W-:Y:S02]  /*1680*/  USEL UR5, UR44, UR5, !UP0 ;  /* 0x000000052c057287 */ /* 0x000fe4000c000000 */
[----:B------:R-:W-:Y:S02]  /*1690*/  UISETP.NE.AND UP0, UPT, UR10, 0x1, UPT ;  /* 0x000000010a00788c */ /* 0x000fe4000bf05270 */
[----:B----4-:R-:W-:-:S04]  /*16a0*/  USHF.R.U32.HI UR4, URZ, UR13, UR4 ;  /* 0x0000000dff047299 */ /* 0x010fc80008011604 */
[----:B------:R-:W-:-:S04]  /*16b0*/  USEL UR4, UR19, UR4, !UP0 ;  /* 0x0000000413047287 */ /* 0x000fc8000c000000 */
[----:B------:R-:W-:Y:S02]  /*16c0*/  UIADD3 UR6, UPT, UPT, -UR4, UR5, URZ ;  /* 0x0000000504067290 */ /* 0x000fe4000fffe1ff */
[----:B------:R-:W-:Y:S02]  /*16d0*/  UIADD3 UR4, UPT, UPT, UR4, -UR5, URZ ;  /* 0x8000000504047290 */ /* 0x000fe4000fffe0ff */
[----:B------:R-:W-:Y:S02]  /*16e0*/  UIMAD UR19, UR6, UR10, UR19 ;  /* 0x0000000a061372a4 */ /* 0x000fe4000f8e0213 */
[----:B------:R-:W-:-:S12]  /*16f0*/  UIMAD UR44, UR4, UR12, UR44 ;  /* 0x0000000c042c72a4 */ /* 0x000fd8000f8e022c */
.L_x_19:
[----:B------:R-:W-:Y:S05]  /*1700*/  BRA.U !UP6, `(.L_x_20) ;  /* 0x000000010e0c7547 */ /* 0x000fea000b800000 */
[----:B------:R-:W-:Y:S01]  /*1710*/  UCGABAR_WAIT ;  /* 0x0000000000007dc7 */ /* 0x000fe20008000000 */
[----:B------:R-:W-:Y:S01]  /*1720*/  CCTL.IVALL ;  /* 0x00000000ff00798f */ /* 0x000fe20002000000 */
[----:B------:R-:W-:Y:S05]  /*1730*/  BRA `(.L_x_21) ;  /* 0x0000000000047947 */ /* 0x000fea0003800000 */
.L_x_20:
[----:B------:R-:W-:Y:S06]  /*1740*/  BAR.SYNC.DEFER_BLOCKING 0x0 ;  /* 0x0000000000007b1d */ /* 0x000fec0000010000 */
.L_x_21:
[----:B------:R-:W-:Y:S05]  /*1750*/  BRA.U UP5, `(.L_x_22) ;  /* 0x0000002105887547 */ /* 0x000fea000b800000 */
[----:B------:R-:W2:Y:S01]  /*1760*/  LDCU UR5, c[0x0][0x388] ;  /* 0x00007100ff0577ac */ /* 0x000ea20008000800 */
[----:B------:R-:W-:Y:S01]  /*1770*/  PLOP3.LUT P1, PT, PT, PT, UP3, 0x80, 0x8 ;  /* 0x000000000008781c */ /* 0x000fe20003f2f038 */
[----:B------:R-:W-:Y:S01]  /*1780*/  IMAD.MOV.U32 R2, RZ, RZ, RZ ;  /* 0x000000ffff027224 */ /* 0x000fe200078e00ff */
[----:B------:R-:W-:Y:S01]  /*1790*/  ISETP.EQ.OR P2, PT, R3, RZ, P3 ;  /* 0x000000ff0300720c */ /* 0x000fe20001f42670 */
[----:B------:R-:W3:Y:S01]  /*17a0*/  LDCU UR8, c[0x0][0x38c] ;  /* 0x00007180ff0877ac */ /* 0x000ee20008000800 */
[----:B------:R-:W-:Y:S01]  /*17b0*/  PLOP3.LUT P1, PT, P1, PT, PT, 0x8, 0x80 ;  /* 0x000000000080781c */ /* 0x000fe20000f2e170 */
[----:B------:R-:W4:Y:S01]  /*17c0*/  LDCU.64 UR6, c[0x0][0x390] ;  /* 0x00007200ff0677ac */ /* 0x000f220008000a00 */
[----:B------:R-:W-:Y:S01]  /*17d0*/  UISETP.NE.AND UP1, UPT, UR18, URZ, UPT ;  /* 0x000000ff1200728c */ /* 0x000fe2000bf25270 */
[----:B------:R-:W3:Y:S01]  /*17e0*/  LDCU UR53, c[0x0][0x370] ;  /* 0x00006e00ff3577ac */ /* 0x000ee20008000800 */
[----:B--2---:R-:W-:Y:S02]  /*17f0*/  UIADD3 UR5, UPT, UPT, UR5, 0x3f, URZ ;  /* 0x0000003f05057890 */ /* 0x004fe4000fffe0ff */
[----:B------:R-:W-:-:S02]  /*1800*/  USEL UR38, UR55, 0x2, UP1 ;  /* 0x0000000237267887 */ /* 0x000fc40008800000 */
[----:B------:R-:W-:Y:S01]  /*1810*/  USHF.R.S32.HI UR4, URZ, 0x1f, UR5 ;  /* 0x0000001fff047899 */ /* 0x000fe20008011405 */
[----:B-1----:R-:W1:Y:S03]  /*1820*/  LDCU.64 UR46, c[0x0][0x348] ;  /* 0x00006900ff2e77ac */ /* 0x002e660008000a00 */
[----:B------:R-:W-:Y:S02]  /*1830*/  ULEA.HI UR4, UR4, UR5, URZ, 0x6 ;  /* 0x0000000504047291 */ /* 0x000fe4000f8f30ff */
[----:B------:R-:W-:Y:S02]  /*1840*/  USHF.L.U32 UR5, UR22, 0x5, URZ ;  /* 0x0000000516057899 */ /* 0x000fe400080006ff */
[----:B------:R-:W-:Y:S02]  /*1850*/  USHF.R.S32.HI UR4, URZ, 0x6, UR4 ;  /* 0x00000006ff047899 */ /* 0x000fe40008011404 */
[----:B------:R-:W-:-:S02]  /*1860*/  ULOP3.LUT UR56, UR5, 0x20, URZ, 0xc0, !UPT ;  /* 0x0000002005387892 */ /* 0x000fc4000f8ec0ff */
[----:B---3--:R-:W-:Y:S02]  /*1870*/  UIMAD UR4, UR4, UR8, URZ ;  /* 0x00000008040472a4 */ /* 0x008fe4000f8e02ff */
[----:B------:R-:W-:Y:S02]  /*1880*/  USHF.L.U32 UR57, UR22, 0x6, URZ ;  /* 0x0000000616397899 */ /* 0x000fe400080006ff */
[----:B----4-:R-:W-:Y:S01]  /*1890*/  UIMAD UR4, UR4, UR6, URZ ;  /* 0x00000006040472a4 */ /* 0x010fe2000f8e02ff */
[----:B------:R-:W2:Y:S03]  /*18a0*/  LDCU UR52, c[0x0][0x374] ;  /* 0x00006e80ff3477ac */ /* 0x000ea60008000800 */
[----:B------:R-:W-:Y:S01]  /*18b0*/  UIMAD UR54, UR4, UR7, URZ ;  /* 0x00000007043672a4 */ /* 0x000fe2000f8e02ff */
[----:B------:R-:W-:Y:S01]  /*18c0*/  UMOV UR27, 0x1 ;  /* 0x00000001001b7882 */ /* 0x000fe20000000000 */
[----:B------:R-:W-:-:S02]  /*18d0*/  UMOV UR31, URZ ;  /* 0x000000ff001f7c82 */ /* 0x000fc40008000000 */
[----:B------:R-:W-:Y:S02]  /*18e0*/  UISETP.NE.AND UP2, UPT, UR54, URZ, UPT ;  /* 0x000000ff3600728c */ /* 0x000fe4000bf45270 */
[----:B------:R-:W-:Y:S01]  /*18f0*/  UISETP.LT.U32.AND UP0, UPT, UR54, 0x11, UPT ;  /* 0x000000113600788c */ /* 0x000fe2000bf01070 */
[----:B------:R-:W-:Y:S01]  /*1900*/  UMOV UR36, URZ ;  /* 0x000000ff00247c82 */ /* 0x000fe20008000000 */
[----:B------:R-:W-:Y:S02]  /*1910*/  UMOV UR42, URZ ;  /* 0x000000ff002a7c82 */ /* 0x000fe40008000000 */
[----:B------:R-:W-:-:S04]  /*1920*/  USEL UR4, UR54, 0x11, UP0 ;  /* 0x0000001136047887 */ /* 0x000fc80008000000 */
[----:B------:R-:W-:Y:S02]  /*1930*/  UIADD3 UR5, UPT, UPT, UR4, -0x1, URZ ;  /* 0xffffffff04057890 */ /* 0x000fe4000fffe0ff */
[----:B------:R-:W-:Y:S02]  /*1940*/  @!UP2 UIADD3 UR5, UPT, UPT, UR4, URZ, URZ ;  /* 0x000000ff0405a290 */ /* 0x000fe4000fffe0ff */
[----:B------:R-:W-:Y:S02]  /*1950*/  UIADD3 UR51, UPT, UPT, UR54, -UR4, URZ ;  /* 0x8000000436337290 */ /* 0x000fe4000fffe0ff */
[----:B-12---:R-:W-:-:S12]  /*1960*/  UIADD3 UR55, UPT, UPT, UR5, 0x1, URZ ;  /* 0x0000000105377890 */ /* 0x006fd8000fffe0ff */
.L_x_40:
[----:B------:R-:W1:Y:S01]  /*1970*/  S2UR UR30, SR_CgaCtaId ;  /* 0x00000000001e79c3 */ /* 0x000e620000008800 */
[----:B------:R-:W-:Y:S01]  /*1980*/  UMOV UR4, 0x400 ;  /* 0x0000040000047882 */ /* 0x000fe20000000000 */
[----:B------:R-:W-:Y:S01]  /*1990*/  MOV R0, UR27 ;  /* 0x0000001b00007c02 */ /* 0x000fe20008000f00 */
[----:B------:R-:W-:Y:S02]  /*19a0*/  UISETP.NE.AND UP0, UPT, UR54, URZ, UPT ;  /* 0x000000ff3600728c */ /* 0x000fe4000bf05270 */
[----:B------:R-:W-:Y:S01]  /*19b0*/  ULEA UR18, UR19, UR56, 0x6 ;  /* 0x0000003813127291 */ /* 0x000fe2000f8e30ff */
[----:B------:R-:W-:Y:S01]  /*19c0*/  SHF.L.U32 R0, R0, 0x1f, RZ ;  /* 0x0000001f00007819 */ /* 0x000fe200000006ff */
[----:B------:R-:W-:Y:S01]  /*19d0*/  UMOV UR28, URZ ;  /* 0x000000ff001c7c82 */ /* 0x000fe20008000000 */
[----:B------:R-:W-:Y:S01]  /*19e0*/  UMOV UR22, URZ ;  /* 0x000000ff00167c82 */ /* 0x000fe20008000000 */
[----:B------:R-:W-:Y:S01]  /*19f0*/  UMOV UR21, URZ ;  /* 0x000000ff00157c82 */ /* 0x000fe20008000000 */
[----:B------:R-:W-:Y:S01]  /*1a00*/  UMOV UR20, URZ ;  /* 0x000000ff00147c82 */ /* 0x000fe20008000000 */
[----:B-1----:R-:W-:-:S04]  /*1a10*/  ULEA UR30, UR30, UR4, 0x18 ;  /* 0x000000041e1e7291 */ /* 0x002fc8000f8ec0ff */
[----:B------:R-:W-:-:S09]  /*1a20*/  ULEA UR4, UR31, UR30, 0x3 ;  /* 0x0000001e1f047291 */ /* 0x000fd2000f8e18ff */
[----:B------:R1:W2:Y:S01]  /*1a30*/  SYNCS.PHASECHK.TRANS64.TRYWAIT P0, [UR4+0x88], R0 ;  /* 0x00008800ff0075a7 */ /* 0x0002a20008001104 */
[----:B------:R-:W-:-:S04]  /*1a40*/  ULEA.HI UR4, UR44, UR44, URZ, 0x1 ;  /* 0x0000002c2c047291 */ /* 0x000fc8000f8f08ff */
[----:B------:R-:W-:-:S04]  /*1a50*/  USHF.L.U32 UR4, UR4, 0x6, URZ ;  /* 0x0000000604047899 */ /* 0x000fc800080006ff */
[----:B------:R-:W-:-:S04]  /*1a60*/  ULOP3.LUT UR4, UR4, 0xffffff80, URZ, 0xc0, !UPT ;  /* 0xffffff8004047892 */ /* 0x000fc8000f8ec0ff */
[----:B------:R-:W-:Y:S01]  /*1a70*/  ULOP3.LUT UR43, UR4, 0x40, UR57, 0xf8, !UPT ;  /* 0x00000040042b7892 */ /* 0x000fe2000f8ef839 */
[----:B------:R-:W-:Y:S11]  /*1a80*/  BRA.U !UP0, `(.L_x_23) ;  /* 0x0000000508ac7547 */ /* 0x000ff6000b800000 */
[----:B------:R-:W3:Y:S01]  /*1a90*/  LDCU.128 UR12, c[0x0][0x480] ;  /* 0x00009000ff0c77ac */ /* 0x000ee20008000c00 */
[----:B------:R-:W4:Y:S01]  /*1aa0*/  LDCU.128 UR8, c[0x0][0x490] ;  /* 0x00009200ff0877ac */ /* 0x000f220008000c00 */
[----:B------:R-:W1:Y:S01]  /*1ab0*/  LDCU.64 UR20, c[0x0][0x4c0] ;  /* 0x00009800ff1477ac */ /* 0x000e620008000a00 */
[----:B------:R-:W1:Y:S01]  /*1ac0*/  LDCU.64 UR16, c[0x0][0x4f0] ;  /* 0x00009e00ff1077ac */ /* 0x000e620008000a00 */
[----:B------:R-:W1:Y:S01]  /*1ad0*/  LDCU UR19, c[0x0][0x4c8] ;  /* 0x00009900ff1377ac */ /* 0x000e620008000800 */
[----:B---3--:R-:W-:Y:S02]  /*1ae0*/  UIMAD.WIDE.U32 UR4, UR43, UR13, URZ ;  /* 0x0000000d2b0472a5 */ /* 0x008fe4000f8e00ff */
[----:B------:R-:W-:Y:S02]  /*1af0*/  UISETP.NE.AND UP0, UPT, UR12, 0x1, UPT ;  /* 0x000000010c00788c */ /* 0x000fe4000bf05270 */
[----:B------:R-:W-:Y:S01]  /*1b00*/  USHF.R.U32.HI UR5, URZ, UR14, UR5 ;  /* 0x0000000eff057299 */ /* 0x000fe20008011605 */
[----:B------:R-:W3:Y:S03]  /*1b10*/  LDCU UR49, c[0x0][0x38c] ;  /* 0x00007180ff3177ac */ /* 0x000ee60008000800 */
[----:B------:R-:W-:-:S02]  /*1b20*/  USEL UR5, UR43, UR5, !UP0 ;  /* 0x000000052b057287 */ /* 0x000fc4000c000000 */
[----:B------:R-:W-:Y:S02]  /*1b30*/  UISETP.NE.AND UP0, UPT, UR15, 0x1, UPT ;  /* 0x000000010f00788c */ /* 0x000fe4000bf05270 */
[----:B----4-:R-:W-:Y:S01]  /*1b40*/  UIMAD.WIDE.U32 UR6, UR5, UR8, URZ ;  /* 0x00000008050672a5 */ /* 0x010fe2000f8e00ff */
[----:B------:R-:W4:Y:S01]  /*1b50*/  LDCU UR8, c[0x0][0x4a0] ;  /* 0x00009400ff0877ac */ /* 0x000f220008000800 */
[----:B------:R-:W1:Y:S05]  /*1b60*/  LDCU UR23, c[0x0][0x4cc] ;  /* 0x00009980ff1777ac */ /* 0x000e6a0008000800 */
[----:B------:R-:W-:Y:S01]  /*1b70*/  UMOV UR4, UR7 ;  /* 0x0000000700047c82 */ /* 0x000fe20008000000 */
[----:B------:R-:W1:Y:S01]  /*1b80*/  LDCU.64 UR40, c[0x0][0x390] ;  /* 0x00007200ff2877ac */ /* 0x000e620008000a00 */
[----:B------:R-:W-:Y:S01]  /*1b90*/  USHF.R.U32.HI UR4, URZ, UR9, UR4 ;  /* 0x00000009ff047299 */ /* 0x000fe20008011604 */
[----:B------:R-:W1:Y:S03]  /*1ba0*/  LDCU UR9, c[0x0][0x4ec] ;  /* 0x00009d80ff0977ac */ /* 0x000e660008000800 */
[----:B------:R-:W-:-:S02]  /*1bb0*/  USEL UR4, UR5, UR4, !UP0 ;  /* 0x0000000405047287 */ /* 0x000fc4000c000000 */
[----:B------:R-:W-:Y:S02]  /*1bc0*/  UISETP.NE.AND UP0, UPT, UR10, 0x1, UPT ;  /* 0x000000010a00788c */ /* 0x000fe4000bf05270 */
[----:B------:R-:W-:Y:S01]  /*1bd0*/  UIMAD.WIDE.U32 UR6, UR4, UR11, URZ ;  /* 0x0000000b040672a5 */ /* 0x000fe2000f8e00ff */
[----:B------:R-:W1:Y:S01]  /*1be0*/  LDCU.64 UR24, c[0x0][0x4d0] ;  /* 0x00009a00ff1877ac */ /* 0x000e620008000a00 */
[----:B------:R-:W-:-:S05]  /*1bf0*/  UIADD3 UR42, UPT, UPT, UR55, UR36, URZ ;  /* 0x00000024372a7290 */ /* 0x000fca000fffe0ff */
[----:B------:R-:W-:Y:S01]  /*1c00*/  UMOV UR6, UR7 ;  /* 0x0000000700067c82 */ /* 0x000fe20008000000 */
[----:B------:R-:W-:Y:S02]  /*1c10*/  UIADD3 UR7, UPT, UPT, -UR4, URZ, URZ ;  /* 0x000000ff04077290 */ /* 0x000fe4000fffe1ff */
[----:B----4-:R-:W-:Y:S02]  /*1c20*/  USHF.R.U32.HI UR6, URZ, UR8, UR6 ;  /* 0x00000008ff067299 */ /* 0x010fe40008011606 */
[----:B------:R-:W-:Y:S02]  /*1c30*/  UIADD3 UR8, UPT, UPT, -UR5, URZ, URZ ;  /* 0x000000ff05087290 */ /* 0x000fe4000fffe1ff */
[----:B------:R-:W-:Y:S02]  /*1c40*/  USEL UR14, UR4, UR6, !UP0 ;  /* 0x00000006040e7287 */ /* 0x000fe4000c000000 */
[----:B------:R-:W-:Y:S02]  /*1c50*/  UIMAD UR7, UR15, UR7, UR5 ;  /* 0x000000070f0772a4 */ /* 0x000fe4000f8e0205 */
[----:B------:R-:W-:-:S02]  /*1c60*/  UIADD3 UR6, UPT, UPT, -UR14, URZ, URZ ;  /* 0x000000ff0e067290 */ /* 0x000fc4000fffe1ff */
[----:B------:R-:W-:Y:S02]  /*1c70*/  UIMAD UR8, UR12, UR8, UR43 ;  /* 0x000000080c0872a4 */ /* 0x000fe4000f8e022b */
[----:B------:R-:W-:Y:S02]  /*1c80*/  UIMAD UR13, UR10, UR6, UR4 ;  /* 0x000000060a0d72a4 */ /* 0x000fe4000f8e0204 */
[----:B-1----:R-:W-:Y:S02]  /*1c90*/  UIMAD UR11, UR8, UR20, UR9 ;  /* 0x00000014080b72a4 */ /* 0x002fe4000f8e0209 */
[----:B------:R-:W-:Y:S01]  /*1ca0*/  UIMAD UR12, UR7, UR21, UR16 ;  /* 0x00000015070c72a4 */ /* 0x000fe2000f8e0210 */
[----:B------:R-:W1:Y:S02]  /*1cb0*/  LDCU.64 UR4, c[0x0][0x4f8] ;  /* 0x00009f00ff0477ac */ /* 0x000e640008000a00 */
[----:B------:R-:W4:Y:S01]  /*1cc0*/  LDCU UR6, c[0x0][0x500] ;  /* 0x0000a000ff0677ac */ /* 0x000f220008000800 */
[----:B------:R-:W-:Y:S01]  /*1cd0*/  UIMAD UR13, UR13, UR19, UR17 ;  /* 0x000000130d0d72a4 */ /* 0x000fe2000f8e0211 */
[----:B------:R-:W-:Y:S01]  /*1ce0*/  UMOV UR28, URZ ;  /* 0x000000ff001c7c82 */ /* 0x000fe20008000000 */
[----:B------:R-:W-:Y:S01]  /*1cf0*/  UMOV UR7, UR31 ;  /* 0x0000001f00077c82 */ /* 0x000fe20008000000 */
[----:B------:R-:W-:Y:S01]  /*1d00*/  UMOV UR20, URZ ;  /* 0x000000ff00147c82 */ /* 0x000fe20008000000 */
[----:B------:R-:W-:Y:S01]  /*1d10*/  UMOV UR21, URZ ;  /* 0x000000ff00157c82 */ /* 0x000fe20008000000 */
[----:B---3--:R-:W-:-:S07]  /*1d20*/  UMOV UR22, URZ ;  /* 0x000000ff00167c82 */ /* 0x008fce0008000000 */
.L_x_29:
[----:B------:R-:W-:Y:S01]  /*1d30*/  @!P3 MOV R3, 0x6000 ;  /* 0x000060000003b802 */ /* 0x000fe20000000f00 */
[----:B------:R-:W-:Y:S01]  /*1d40*/  ULEA UR9, UR7, UR30, 0x3 ;  /* 0x0000001e07097291 */ /* 0x000fe2000f8e18ff */
[----:B--2---:R-:W-:Y:S11]  /*1d50*/  @P0 BRA `(.L_x_24) ;  /* 0x0000000000100947 */ /* 0x004ff60003800000 */
[----:B------:R-:W-:Y:S04]  /*1d60*/  MOV R4, UR27 ;  /* 0x0000001b00047c02 */ /* 0x000fe80008000f00 */
[----:B------:R-:W-:Y:S04]  /*1d70*/  SHF.L.U32 R4, R4, 0x1f, RZ ;  /* 0x0000001f04047819 */ /* 0x000fe800000006ff */
[----:B------:R-:W2:Y:S02]  /*1d80*/  SYNCS.PHASECHK.TRANS64.TRYWAIT P0, [UR9+0x88], R4 ;  /* 0x00008804ff0075a7 */ /* 0x000ea40008001109 */
[----:B--2---:R-:W-:Y:S05]  /*1d90*/  @!P0 BRA `(.L_x_25) ;  /* 0x0000006c00688947 */ /* 0x004fea0003800000 */
.L_x_24:
[----:B------:R3:W-:Y:S01]  /*1da0*/  @!P3 SYNCS.ARRIVE.TRANS64 RZ, [UR9], R3 ;  /* 0x00000003ffffb9a7 */ /* 0x0007e20008000009 */
[----:B------:R-:W-:Y:S04]  /*1db0*/  ULOP3.LUT UR8, UR38, 0x2, URZ, 0xfc, !UPT ;  /* 0x0000000226087892 */ /* 0x000fe8000f8efcff */
[----:B------:R-:W-:Y:S09]  /*1dc0*/  UISETP.NE.AND UP0, UPT, UR8, 0x2, UPT ;  /* 0x000000020800788c */ /* 0x000ff2000bf05270 */
[----:B------:R-:W-:Y:S05]  /*1dd0*/  BRA.U UP0, `(.L_x_26) ;  /* 0x0000000100047547 */ /* 0x000fea000b800000 */
[----:B-1--4-:R-:W-:Y:S05]  /*1de0*/  BPT.TRAP 0x1 ;  /* 0x000000040000795c */ /* 0x012fea0000300000 */
.L_x_26:
[----:B------:R-:W-:Y:S04]  /*1df0*/  BSSY.RECONVERGENT B0, `(.L_x_27) ;  /* 0x0000003000007945 */ /* 0x000fe80003800200 */
[----:B------:R-:W-:Y:S05]  /*1e00*/  @P2 BRA `(.L_x_28) ;  /* 0x0000000000042947 */ /* 0x000fea0003800000 */
[----:B-1--4-:R-:W-:Y:S05]  /*1e10*/  BPT.TRAP 0x1 ;  /* 0x000000040000795c */ /* 0x012fea0000300000 */
.L_x_28:
[----:B-1--4-:R-:W-:Y:S05]  /*1e20*/  BSYNC.RECONVERGENT B0 ;  /* 0x0000000000007941 */ /* 0x012fea0003800200 */
.L_x_27:
[----:B------:R-:W-:Y:S02]  /*1e30*/  UIADD3 UR8, UPT, UPT, UR7, 0x1, URZ ;  /* 0x0000000107087890 */ /* 0x000fe4000fffe0ff */
[----:B------:R-:W-:Y:S02]  /*1e40*/  UIMAD UR15, UR20, UR23, UR4 ;  /* 0x00000017140f72a4 */ /* 0x000fe4000f8e0204 */
[----:B------:R-:W-:Y:S02]  /*1e50*/  UISETP.NE.AND UP0, UPT, UR8, 0x11, UPT ;  /* 0x000000110800788c */ /* 0x000fe4000bf05270 */
[----:B------:R-:W-:Y:S02]  /*1e60*/  ULEA UR17, UR7, UR30, 0xd ;  /* 0x0000001e07117291 */ /* 0x000fe4000f8e68ff */
[----:B------:R-:W-:Y:S02]  /*1e70*/  USEL UR10, URZ, 0x1, UP0 ;  /* 0x00000001ff0a7887 */ /* 0x000fe40008000000 */
[----:B------:R-:W-:Y:S02]  /*1e80*/  USEL UR31, UR8, URZ, UP0 ;  /* 0x000000ff081f7287 */ /* 0x000fe40008000000 */
[----:B------:R-:W-:Y:S02]  /*1e90*/  ULOP3.LUT UR27, UR27, UR10, URZ, 0x3c, !UPT ;  /* 0x0000000a1b1b7292 */ /* 0x000fe4000f8e3cff */
[----:B------:R-:W-:Y:S02]  /*1ea0*/  ULEA UR8, UR31, UR30, 0x3 ;  /* 0x0000001e1f087291 */ /* 0x000fe4000f8e18ff */
[----:B------:R-:W-:Y:S02]  /*1eb0*/  ULEA UR16, UR7, UR30, 0xc ;  /* 0x0000001e07107291 */ /* 0x000fe4000f8e60ff */
[----:B------:R-:W-:Y:S01]  /*1ec0*/  UIADD3 UR34, UP0, UPT, UR46, 0x80, URZ ;  /* 0x000000802e227890 */ /* 0x000fe2000ff1e0ff */
[----:B--2---:R-:W-:Y:S01]  /*1ed0*/  MOV R0, UR27 ;  /* 0x0000001b00007c02 */ /* 0x004fe20008000f00 */
[----:B------:R-:W-:Y:S02]  /*1ee0*/  ULOP3.LUT UR9, UR9, 0xfefffff8, URZ, 0xc0, !UPT ;  /* 0xfefffff809097892 */ /* 0x000fe4000f8ec0ff */
[----:B------:R-:W-:Y:S01]  /*1ef0*/  USHF.L.U32 UR10, UR28, 0x6, URZ ;  /* 0x000000061c0a7899 */ /* 0x000fe200080006ff */
[----:B------:R-:W-:Y:S01]  /*1f00*/  SHF.L.U32 R0, R0, 0x1f, RZ ;  /* 0x0000001f00007819 */ /* 0x000fe200000006ff */
[----:B------:R-:W-:Y:S02]  /*1f10*/  UIADD3.X UR35, UPT, UPT, URZ, UR47, URZ, UP0, !UPT ;  /* 0x0000002fff237290 */ /* 0x000fe400087fe4ff */
[----:B------:R-:W-:Y:S01]  /*1f20*/  UIADD3 UR32, UP3, UPT, UR46, 0x200, URZ ;  /* 0x000002002e207890 */ /* 0x000fe2000ff7e0ff */
[----:B------:R1:W2:Y:S01]  /*1f30*/  SYNCS.PHASECHK.TRANS64.TRYWAIT P0, [UR8+0x88], R0 ;  /* 0x00008800ff0075a7 */ /* 0x0002a20008001108 */
[----:B------:R-:W-:Y:S02]  /*1f40*/  UIMAD UR8, UR21, UR24, UR5 ;  /* 0x00000018150872a4 */ /* 0x000fe4000f8e0205 */
[----:B------:R-:W-:Y:S02]  /*1f50*/  UIMAD UR7, UR22, UR25, UR6 ;  /* 0x00000019160772a4 */ /* 0x000fe4000f8e0206 */
[----:B------:R-:W-:Y:S02]  /*1f60*/  ULEA UR15, UR8, UR15, 0x5 ;  /* 0x0000000f080f7291 */ /* 0x000fe4000f8e28ff */
[----:B------:R-:W-:Y:S02]  /*1f70*/  UIADD3 UR8, UPT, UPT, UR17, 0x3300, URZ ;  /* 0x0000330011087890 */ /* 0x000fe4000fffe0ff */
[----:B------:R-:W-:Y:S02]  /*1f80*/  ULEA UR7, UR7, UR15, 0xa ;  /* 0x0000000f07077291 */ /* 0x000fe4000f8e50ff */
[----:B------:R-:W-:Y:S02]  /*1f90*/  UIADD3.X UR33, UPT, UPT, URZ, UR47, URZ, UP3, !UPT ;  /* 0x0000002fff217290 */ /* 0x000fe40009ffe4ff */
[----:B------:R-:W-:Y:S02]  /*1fa0*/  UPRMT UR7, UR7, 0x5410, URZ ;  /* 0x0000541007077896 */ /* 0x000fe400080000ff */
[----:B------:R-:W-:Y:S02]  /*1fb0*/  UIADD3 UR16, UPT, UPT, UR16, 0x25300, URZ ;  /* 0x0002530010107890 */ /* 0x000fe4000fffe0ff */
[----:B------:R-:W-:Y:S02]  /*1fc0*/  UIADD3 UR37, UPT, UPT, UR20, 0x1, URZ ;  /* 0x0000000114257890 */ /* 0x000fe4000fffe0ff */
[----:B------:R-:W-:Y:S02]  /*1fd0*/  UIADD3 UR29, UPT, UPT, UR21, 0x1, URZ ;  /* 0x00000001151d7890 */ /* 0x000fe4000fffe0ff */
[----:B------:R-:W-:Y:S02]  /*1fe0*/  UISETP.NE.AND UP2, UPT, UR37, UR49, UPT ;  /* 0x000000312500728c */ /* 0x000fe4000bf45270 */
[----:B------:R-:W-:Y:S02]  /*1ff0*/  UIADD3 UR26, UPT, UPT, UR22, 0x1, URZ ;  /* 0x00000001161a7890 */ /* 0x000fe4000fffe0ff */
[----:B------:R-:W-:Y:S01]  /*2000*/  UIADD3 UR36, UPT, UPT, UR36, 0x1, URZ ;  /* 0x0000000124247890 */ /* 0x000fe2000fffe0ff */
[----:B------:R-:W-:Y:S01]  /*2010*/  UMOV UR44, 0x0 ;  /* 0x00000000002c7882 */ /* 0x000fe20000000000 */
[----:B------:R-:W-:Y:S01]  /*2020*/  UMOV UR45, 0x10000000 ;  /* 0x10000000002d7882 */ /* 0x000fe20000000000 */
[----:B------:R-:W-:Y:S01]  /*2030*/  UMOV UR17, UR9 ;  /* 0x0000000900117c82 */ /* 0x000fe20008000000 */
[----:B------:R4:W-:Y:S01]  /*2040*/  UTMALDG.5D.IM2COL.2CTA [UR8], [UR34], UR7, desc[UR44] ;  /* 0x00002c08220073b4 */ /* 0x0009e20008261007 */
[----:B------:R-:W-:Y:S02]  /*2050*/  UMOV UR19, UR10 ;  /* 0x0000000a00137c82 */ /* 0x000fe40008000000 */
[----:B------:R-:W-:Y:S04]  /*2060*/  @UP2 UIADD3 UR29, UPT, UPT, UR21, URZ, URZ ;  /* 0x000000ff151d2290 */ /* 0x000fe8000fffe0ff */
[----:B------:R-:W-:Y:S01]  /*2070*/  UISETP.NE.AND UP1, UPT, UR29, UR40, UPT ;  /* 0x000000281d00728c */ /* 0x000fe2000bf25270 */
[----:B------:R3:W-:Y:S10]  /*2080*/  UTMALDG.5D.2CTA [UR16], [UR32], desc[UR44] ;  /* 0x00002c10200075b4 */ /* 0x0007f40008221000 */
[----:B------:R-:W-:Y:S04]  /*2090*/  @UP1 UIADD3 UR26, UPT, UPT, UR22, URZ, URZ ;  /* 0x000000ff161a1290 */ /* 0x000fe8000fffe0ff */
[----:B------:R-:W-:Y:S02]  /*20a0*/  UISETP.NE.AND UP0, UPT, UR26, UR41, UPT ;  /* 0x000000291a00728c */ /* 0x000fe4000bf05270 */
[----:B----4-:R-:W-:Y:S09]  /*20b0*/  UIADD3 UR8, UPT, UPT, UR28, 0x1, URZ ;  /* 0x000000011c087890 */ /* 0x010ff2000fffe0ff */
[----:B------:R-:W-:Y:S01]  /*20c0*/  @UP0 UIADD3 UR8, UPT, UPT, UR28, URZ, URZ ;  /* 0x000000ff1c080290 */ /* 0x000fe2000fffe0ff */
[----:B------:R-:W-:Y:S01]  /*20d0*/  UMOV UR7, UR31 ;  /* 0x0000001f00077c82 */ /* 0x000fe20008000000 */
[----:B---3--:R-:W-:Y:S02]  /*20e0*/  USEL UR22, UR26, URZ, UP0 ;  /* 0x000000ff1a167287 */ /* 0x008fe40008000000 */
[----:B------:R-:W-:Y:S02]  /*20f0*/  UISETP.NE.AND UP0, UPT, UR36, UR42, UPT ;  /* 0x0000002a2400728c */ /* 0x000fe4000bf05270 */
[----:B------:R-:W-:Y:S02]  /*2100*/  USEL UR20, UR37, URZ, UP2 ;  /* 0x000000ff25147287 */ /* 0x000fe40009000000 */
[----:B------:R-:W-:Y:S01]  /*2110*/  USEL UR21, UR29, URZ, UP1 ;  /* 0x000000ff1d157287 */ /* 0x000fe20008800000 */
[----:B------:R-:W-:Y:S04]  /*2120*/  UMOV UR28, UR8 ;  /* 0x00000008001c7c82 */ /* 0x000fe80008000000 */
[----:B-1----:R-:W-:Y:S07]  /*2130*/  BRA.U UP0, `(.L_x_29) ;  /* 0xfffffff900fc7547 */ /* 0x002fee000b83ffff */
.L_x_23:
[----:B------:R-:W-:Y:S01]  /*2140*/  ULEA UR4, UR31, UR30, 0x3 ;  /* 0x0000001e1f047291 */ /* 0x000fe2000f8e18ff */
[----:B-1----:R-:W-:Y:S01]  /*2150*/  MOV R0, UR27 ;  /* 0x0000001b00007c02 */ /* 0x002fe20008000f00 */
[----:B------:R-:W-:Y:S01]  /*2160*/  @!P1 SYNCS.ARRIVE.TRANS64.A1T0 RZ, [UR30+0x148], RZ ;  /* 0x000148ffffff99a7 */ /* 0x000fe2000810001e */
[----:B------:R-:W-:Y:S02]  /*2170*/  UISETP.GE.AND UP0, UPT, UR51, 0x1, UPT ;  /* 0x000000013300788c */ /* 0x000fe4000bf06270 */
[----:B------:R-:W-:-:S04]  /*2180*/  SHF.L.U32 R0, R0, 0x1f, RZ ;  /* 0x0000001f00007819 */ /* 0x000fc800000006ff */
[----:B--2---:R1:W2:Y:S03]  /*2190*/  SYNCS.PHASECHK.TRANS64.TRYWAIT P0, [UR4+0x88], R0 ;  /* 0x00008800ff0075a7 */ /* 0x0042a60008001104 */
[----:B------:R-:W-:Y:S05]  /*21a0*/  BRA.U !UP0, `(.L_x_30) ;  /* 0x0000000508a47547 */ /* 0x000fea000b800000 */
[----:B------:R-:W3:Y:S01]  /*21b0*/  LDCU.128 UR8, c[0x0][0x480] ;  /* 0x00009000ff0877ac */ /* 0x000ee20008000c00 */
[----:B------:R-:W4:Y:S01]  /*21c0*/  LDCU.128 UR32, c[0x0][0x490] ;  /* 0x00009200ff2077ac */ /* 0x000f220008000c00 */
[----:B------:R-:W1:Y:S01]  /*21d0*/  LDCU UR13, c[0x0][0x4c8] ;  /* 0x00009900ff0d77ac */ /* 0x000e620008000800 */
        /* <DEDUP_REMOVED lines=10> */
[----:B------:R-:W1:Y:S05]  /*2280*/  LDCU.64 UR40, c[0x0][0x390] ;  /* 0x00007200ff2877ac */ /* 0x000e6a0008000a00 */
[----:B------:R-:W-:Y:S01]  /*2290*/  UMOV UR4, UR7 ;  /* 0x0000000700047c82 */ /* 0x000fe20008000000 */
[----:B------:R-:W1:Y:S01]  /*22a0*/  LDCU.64 UR24, c[0x0][0x4d0] ;  /* 0x00009a00ff1877ac */ /* 0x000e620008000a00 */
[----:B------:R-:W-:Y:S01]  /*22b0*/  USHF.R.U32.HI UR4, URZ, UR33, UR4 ;  /* 0x00000021ff047299 */ /* 0x000fe20008011604 */
[----:B------:R-:W4:Y:S03]  /*22c0*/  LDCU.64 UR32, c[0x0][0x4c0] ;  /* 0x00009800ff2077ac */ /* 0x000f260008000a00 */
[----:B------:R-:W-:-:S02]  /*22d0*/  USEL UR4, UR5, UR4, !UP0 ;  /* 0x0000000405047287 */ /* 0x000fc4000c000000 */
[----:B------:R-:W-:Y:S02]  /*22e0*/  UISETP.NE.AND UP0, UPT, UR34, 0x1, UPT ;  /* 0x000000012200788c */ /* 0x000fe4000bf05270 */
[----:B------:R-:W-:Y:S02]  /*22f0*/  UIMAD.WIDE.U32 UR6, UR4, UR35, URZ ;  /* 0x00000023040672a5 */ /* 0x000fe4000f8e00ff */
[----:B------:R-:W-:Y:S01]  /*2300*/  UIADD3 UR42, UPT, UPT, UR51, UR42, URZ ;  /* 0x0000002a332a7290 */ /* 0x000fe2000fffe0ff */
[----:B------:R-:W-:-:S04]  /*2310*/  UMOV UR37, UR51 ;  /* 0x0000003300257c82 */ /* 0x000fc80008000000 */
[----:B------:R-:W-:Y:S01]  /*2320*/  UMOV UR6, UR7 ;  /* 0x0000000700067c82 */ /* 0x000fe20008000000 */
[----:B------:R-:W-:Y:S02]  /*2330*/  UIADD3 UR7, UPT, UPT, -UR5, URZ, URZ ;  /* 0x000000ff05077290 */ /* 0x000fe4000fffe1ff */
[----:B---3--:R-:W-:Y:S02]  /*2340*/  USHF.R.U32.HI UR6, URZ, UR9, UR6 ;  /* 0x00000009ff067299 */ /* 0x008fe40008011606 */
[----:B------:R-:W-:Y:S02]  /*2350*/  UIMAD UR7, UR8, UR7, UR43 ;  /* 0x00000007080772a4 */ /* 0x000fe4000f8e022b */
[----:B------:R-:W-:Y:S02]  /*2360*/  USEL UR14, UR4, UR6, !UP0 ;  /* 0x00000006040e7287 */ /* 0x000fe4000c000000 */
[----:B------:R-:W-:Y:S02]  /*2370*/  UIADD3 UR6, UPT, UPT, -UR4, URZ, URZ ;  /* 0x000000ff04067290 */ /* 0x000fe4000fffe1ff */
[----:B------:R-:W-:-:S02]  /*2380*/  UIADD3 UR9, UPT, UPT, -UR14, URZ, URZ ;  /* 0x000000ff0e097290 */ /* 0x000fc4000fffe1ff */
[----:B------:R-:W-:Y:S02]  /*2390*/  UIMAD UR12, UR11, UR6, UR5 ;  /* 0x000000060b0c72a4 */ /* 0x000fe4000f8e0205 */
[----:B------:R-:W-:Y:S02]  /*23a0*/  UIMAD UR9, UR34, UR9, UR4 ;  /* 0x00000009220972a4 */ /* 0x000fe4000f8e0204 */
[----:B----4-:R-:W-:Y:S01]  /*23b0*/  UIMAD UR11, UR7, UR32, UR10 ;  /* 0x00000020070b72a4 */ /* 0x010fe2000f8e020a */
[----:B------:R-:W3:Y:S02]  /*23c0*/  LDCU UR43, c[0x0][0x38c] ;  /* 0x00007180ff2b77ac */ /* 0x000ee40008000800 */
[----:B------:R-:W4:Y:S01]  /*23d0*/  LDCU UR6, c[0x0][0x500] ;  /* 0x0000a000ff0677ac */ /* 0x000f220008000800 */
[----:B------:R-:W2:Y:S01]  /*23e0*/  LDCU.64 UR4, c[0x0][0x4f8] ;  /* 0x00009f00ff0477ac */ /* 0x000ea20008000a00 */
[----:B-1----:R-:W-:Y:S02]  /*23f0*/  UIMAD UR12, UR12, UR33, UR16 ;  /* 0x000000210c0c72a4 */ /* 0x002fe4000f8e0210 */
[----:B------:R-:W-:Y:S01]  /*2400*/  UIMAD UR13, UR9, UR13, UR17 ;  /* 0x0000000d090d72a4 */ /* 0x000fe2000f8e0211 */
[----:B------:R-:W-:-:S11]  /*2410*/  UMOV UR7, UR31 ;  /* 0x0000001f00077c82 */ /* 0x000fd60008000000 */
.L_x_36:
[----:B------:R-:W-:Y:S01]  /*2420*/  @!P3 MOV R3, 0x6000 ;  /* 0x000060000003b802 */ /* 0x000fe20000000f00 */
[----:B------:R-:W-:Y:S01]  /*2430*/  ULEA UR9, UR7, UR30, 0x3 ;  /* 0x0000001e07097291 */ /* 0x000fe2000f8e18ff */
[----:B--23--:R-:W-:Y:S11]  /*2440*/  @P0 BRA `(.L_x_31) ;  /* 0x0000000000100947 */ /* 0x00cff60003800000 */
[----:B------:R-:W-:Y:S04]  /*2450*/  MOV R4, UR27 ;  /* 0x0000001b00047c02 */ /* 0x000fe80008000f00 */
[----:B------:R-:W-:Y:S04]  /*2460*/  SHF.L.U32 R4, R4, 0x1f, RZ ;  /* 0x0000001f04047819 */ /* 0x000fe800000006ff */
[----:B------:R-:W1:Y:S02]  /*2470*/  SYNCS.PHASECHK.TRANS64.TRYWAIT P0, [UR9+0x88], R4 ;  /* 0x00008804ff0075a7 */ /* 0x000e640008001109 */
[----:B-1----:R-:W-:Y:S05]  /*2480*/  @!P0 BRA `(.L_x_32) ;  /* 0x0000006400c48947 */ /* 0x002fea0003800000 */
.L_x_31:
[----:B------:R2:W-:Y:S01]  /*2490*/  @!P3 SYNCS.ARRIVE.TRANS64 RZ, [UR9], R3 ;  /* 0x00000003ffffb9a7 */ /* 0x0005e20008000009 */
[----:B------:R-:W-:Y:S04]  /*24a0*/  ULOP3.LUT UR8, UR38, 0x2, URZ, 0xfc, !UPT ;  /* 0x0000000226087892 */ /* 0x000fe8000f8efcff */
[----:B------:R-:W-:Y:S09]  /*24b0*/  UISETP.NE.AND UP0, UPT, UR8, 0x2, UPT ;  /* 0x000000020800788c */ /* 0x000ff2000bf05270 */
[----:B------:R-:W-:Y:S05]  /*24c0*/  BRA.U UP0, `(.L_x_33) ;  /* 0x0000000100047547 */ /* 0x000fea000b800000 */
[----:B---34-:R-:W-:Y:S05]  /*24d0*/  BPT.TRAP 0x1 ;  /* 0x000000040000795c */ /* 0x018fea0000300000 */
.L_x_33:
[----:B------:R-:W-:Y:S04]  /*24e0*/  BSSY.RECONVERGENT B0, `(.L_x_34) ;  /* 0x0000003000007945 */ /* 0x000fe80003800200 */
[----:B------:R-:W-:Y:S05]  /*24f0*/  @P2 BRA `(.L_x_35) ;  /* 0x0000000000042947 */ /* 0x000fea0003800000 */
[----:B---34-:R-:W-:Y:S05]  /*2500*/  BPT.TRAP 0x1 ;  /* 0x000000040000795c */ /* 0x018fea0000300000 */
.L_x_35:
[----:B---34-:R-:W-:Y:S05]  /*2510*/  BSYNC.RECONVERGENT B0 ;  /* 0x0000000000007941 */ /* 0x018fea0003800200 */
.L_x_34:
        /* <DEDUP_REMOVED lines=8> */
[----:B------:R-:W-:Y:S02]  /*25a0*/  UIMAD UR10, UR21, UR24, UR5 ;  /* 0x00000018150a72a4 */ /* 0x000fe4000f8e0205 */
[----:B------:R-:W-:Y:S01]  /*25b0*/  UIADD3 UR34, UP0, UPT, UR46, 0x80, URZ ;  /* 0x000000802e227890 */ /* 0x000fe2000ff1e0ff */
[----:B-1----:R-:W-:Y:S01]  /*25c0*/  MOV R0, UR27 ;  /* 0x0000001b00007c02 */ /* 0x002fe20008000f00 */
[----:B------:R-:W-:Y:S02]  /*25d0*/  ULEA UR15, UR10, UR15, 0x5 ;  /* 0x0000000f0a0f7291 */ /* 0x000fe4000f8e28ff */
[----:B------:R-:W-:Y:S01]  /*25e0*/  USHF.L.U32 UR19, UR28, 0x6, URZ ;  /* 0x000000061c137899 */ /* 0x000fe200080006ff */
[----:B------:R-:W-:Y:S01]  /*25f0*/  SHF.L.U32 R0, R0, 0x1f, RZ ;  /* 0x0000001f00007819 */ /* 0x000fe200000006ff */
[----:B------:R-:W-:Y:S02]  /*2600*/  ULOP3.LUT UR9, UR9, 0xfefffff8, URZ, 0xc0, !UPT ;  /* 0xfefffff809097892 */ /* 0x000fe4000f8ec0ff */
[----:B------:R-:W-:Y:S01]  /*2610*/  UIADD3.X UR35, UPT, UPT, URZ, UR47, URZ, UP0, !UPT ;  /* 0x0000002fff237290 */ /* 0x000fe200087fe4ff */
[----:B------:R1:W3:Y:S01]  /*2620*/  SYNCS.PHASECHK.TRANS64.TRYWAIT P0, [UR8+0x88], R0 ;  /* 0x00008800ff0075a7 */ /* 0x0002e20008001108 */
[----:B------:R-:W-:Y:S02]  /*2630*/  ULEA UR8, UR7, UR30, 0xd ;  /* 0x0000001e07087291 */ /* 0x000fe4000f8e68ff */
[----:B------:R-:W-:Y:S02]  /*2640*/  UIMAD UR7, UR22, UR25, UR6 ;  /* 0x00000019160772a4 */ /* 0x000fe4000f8e0206 */
[----:B------:R-:W-:Y:S02]  /*2650*/  UIADD3 UR8, UPT, UPT, UR8, 0x3300, URZ ;  /* 0x0000330008087890 */ /* 0x000fe4000fffe0ff */
[----:B------:R-:W-:Y:S02]  /*2660*/  ULEA UR7, UR7, UR15, 0xa ;  /* 0x0000000f07077291 */ /* 0x000fe4000f8e50ff */
[----:B------:R-:W-:Y:S02]  /*2670*/  UIADD3 UR32, UP3, UPT, UR46, 0x200, URZ ;  /* 0x000002002e207890 */ /* 0x000fe4000ff7e0ff */
[----:B------:R-:W-:Y:S02]  /*2680*/  UPRMT UR7, UR7, 0x5410, URZ ;  /* 0x0000541007077896 */ /* 0x000fe400080000ff */
[----:B------:R-:W-:Y:S02]  /*2690*/  UIADD3.X UR33, UPT, UPT, URZ, UR47, URZ, UP3, !UPT ;  /* 0x0000002fff217290 */ /* 0x000fe40009ffe4ff */
[----:B------:R-:W-:Y:S02]  /*26a0*/  UIADD3 UR16, UPT, UPT, UR16, 0x25300, URZ ;  /* 0x0002530010107890 */ /* 0x000fe4000fffe0ff */
[----:B------:R-:W-:Y:S02]  /*26b0*/  UIADD3 UR36, UPT, UPT, UR20, 0x1, URZ ;  /* 0x0000000114247890 */ /* 0x000fe4000fffe0ff */
[----:B------:R-:W-:Y:S02]  /*26c0*/  UIADD3 UR29, UPT, UPT, UR21, 0x1, URZ ;  /* 0x00000001151d7890 */ /* 0x000fe4000fffe0ff */
[----:B------:R-:W-:Y:S02]  /*26d0*/  UISETP.NE.AND UP2, UPT, UR36, UR43, UPT ;  /* 0x0000002b2400728c */ /* 0x000fe4000bf45270 */
[----:B------:R-:W-:Y:S01]  /*26e0*/  UIADD3 UR26, UPT, UPT, UR22, 0x1, URZ ;  /* 0x00000001161a7890 */ /* 0x000fe2000fffe0ff */
[----:B------:R-:W-:Y:S01]  /*26f0*/  UMOV UR44, 0x0 ;  /* 0x00000000002c7882 */ /* 0x000fe20000000000 */
[----:B------:R-:W-:Y:S01]  /*2700*/  UMOV UR45, 0x10000000 ;  /* 0x10000000002d7882 */ /* 0x000fe20000000000 */
[----:B------:R-:W-:Y:S01]  /*2710*/  UMOV UR10, UR19 ;  /* 0x00000013000a7c82 */ /* 0x000fe20008000000 */
[----:B------:R-:W-:Y:S01]  /*2720*/  UMOV UR17, UR9 ;  /* 0x0000000900117c82 */ /* 0x000fe20008000000 */
[----:B------:R4:W-:Y:S04]  /*2730*/  UTMALDG.5D.IM2COL.2CTA [UR8], [UR34], UR7, desc[UR44] ;  /* 0x00002c08220073b4 */ /* 0x0009e80008261007 */
[----:B------:R-:W-:Y:S04]  /*2740*/  @UP2 UIADD3 UR29, UPT, UPT, UR21, URZ, URZ ;  /* 0x000000ff151d2290 */ /* 0x000fe8000fffe0ff */
[----:B------:R-:W-:Y:S01]  /*2750*/  UISETP.NE.AND UP1, UPT, UR29, UR40, UPT ;  /* 0x000000281d00728c */ /* 0x000fe2000bf25270 */
[----:B------:R2:W-:Y:S10]  /*2760*/  UTMALDG.5D.2CTA [UR16], [UR32], desc[UR44] ;  /* 0x00002c10200075b4 */ /* 0x0005f40008221000 */
[----:B------:R-:W-:Y:S04]  /*2770*/  @UP1 UIADD3 UR26, UPT, UPT, UR22, URZ, URZ ;  /* 0x000000ff161a1290 */ /* 0x000fe8000fffe0ff */
[----:B------:R-:W-:Y:S02]  /*2780*/  UISETP.NE.AND UP0, UPT, UR26, UR41, UPT ;  /* 0x000000291a00728c */ /* 0x000fe4000bf05270 */
[----:B----4-:R-:W-:Y:S09]  /*2790*/  UIADD3 UR8, UPT, UPT, UR28, 0x1, URZ ;  /* 0x000000011c087890 */ /* 0x010ff2000fffe0ff */
[----:B------:R-:W-:Y:S02]  /*27a0*/  @UP0 UIADD3 UR8, UPT, UPT, UR28, URZ, URZ ;  /* 0x000000ff1c080290 */ /* 0x000fe4000fffe0ff */
[----:B------:R-:W-:Y:S02]  /*27b0*/  UIADD3 UR7, UPT, UPT, UR37, -0x1, URZ ;  /* 0xffffffff25077890 */ /* 0x000fe4000fffe0ff */
[----:B--2---:R-:W-:Y:S02]  /*27c0*/  USEL UR22, UR26, URZ, UP0 ;  /* 0x000000ff1a167287 */ /* 0x004fe40008000000 */
[----:B------:R-:W-:Y:S02]  /*27d0*/  UISETP.GT.U32.AND UP0, UPT, UR37, 0x1, UPT ;  /* 0x000000012500788c */ /* 0x000fe4000bf04070 */
[----:B------:R-:W-:Y:S02]  /*27e0*/  USEL UR20, UR36, URZ, UP2 ;  /* 0x000000ff24147287 */ /* 0x000fe40009000000 */
[----:B------:R-:W-:Y:S01]  /*27f0*/  USEL UR21, UR29, URZ, UP1 ;  /* 0x000000ff1d157287 */ /* 0x000fe20008800000 */
[----:B------:R-:W-:Y:S01]  /*2800*/  UMOV UR37, UR7 ;  /* 0x0000000700257c82 */ /* 0x000fe20008000000 */
[----:B------:R-:W-:Y:S01]  /*2810*/  UMOV UR7, UR31 ;  /* 0x0000001f00077c82 */ /* 0x000fe20008000000 */
[----:B------:R-:W-:Y:S02]  /*2820*/  UMOV UR28, UR8 ;  /* 0x00000008001c7c82 */ /* 0x000fe40008000000 */
[----:B-1----:R-:W-:Y:S07]  /*2830*/  BRA.U UP0, `(.L_x_36) ;  /* 0xfffffff900f87547 */ /* 0x002fee000b83ffff */
.L_x_30:
[----:B------:R-:W-:Y:S01]  /*2840*/  SHF.L.U32 R3, R2, 0x1f, RZ ;  /* 0x0000001f02037819 */ /* 0x000fe200000006ff */
[----:B------:R-:W-:-:S03]  /*2850*/  NOP ;  /* 0x0000000000007918 */ /* 0x000fc60000000000 */
[----:B--23--:R-:W2:Y:S02]  /*2860*/  SYNCS.PHASECHK.TRANS64.TRYWAIT P0, [UR30+0x150], R3 ;  /* 0x00015003ff0075a7 */ /* 0x00cea4000800111e */
[----:B--2---:R-:W-:Y:S05]  /*2870*/  @!P0 BRA `(.L_x_37) ;  /* 0x0000006000e08947 */ /* 0x004fea0003800000 */
.L_x_143:
[----:B------:R-:W2:Y:S01]  /*2880*/  LDS.128 R4, [UR30+0x190] ;  /* 0x0001901eff047984 */ /* 0x000ea20008000c00 */
[----:B------:R-:W-:Y:S02]  /*2890*/  UIADD3 UR4, UPT, UPT, UR30, 0x158, URZ ;  /* 0x000001581e047890 */ /* 0x000fe4000fffe0ff */
[----:B------:R-:W-:Y:S01]  /*28a0*/  UISETP.GE.AND UP0, UPT, UR39, 0x1, UPT ;  /* 0x000000012700788c */ /* 0x000fe2000bf06270 */
[----:B------:R-:W-:Y:S01]  /*28b0*/  @!PT LDS RZ, [RZ] ;  /* 0x00000000fffff984 */ /* 0x000fe20000000800 */
[----:B------:R-:W-:Y:S01]  /*28c0*/  @!PT LDS RZ, [RZ] ;  /* 0x00000000fffff984 */ /* 0x000fe20000000800 */
[----:B------:R-:W-:Y:S01]  /*28d0*/  @!PT LDS RZ, [RZ] ;  /* 0x00000000fffff984 */ /* 0x000fe20000000800 */
[----:B------:R-:W-:Y:S01]  /*28e0*/  @!PT LDS RZ, [RZ] ;  /* 0x00000000fffff984 */ /* 0x000fe20000000800 */
[----:B------:R3:W-:Y:S06]  /*28f0*/  MEMBAR.ALL.CTA ;  /* 0x0000000000007992 */ /* 0x0007ec0000008000 */
[----:B---3--:R-:W3:Y:S01]  /*2900*/  FENCE.VIEW.ASYNC.S ;  /* 0x00000000000073c6 */ /* 0x008ee20000000000 */
[----:B------:R-:W-:-:S09]  /*2910*/  UPRMT UR4, URZ, 0x654, UR4 ;  /* 0x00000654ff047896 */ /* 0x000fd20008000004 */
[----:B---3--:R-:W-:Y:S01]  /*2920*/  SYNCS.ARRIVE.TRANS64.RED.A1T0 RZ, [UR4], RZ ;  /* 0x000000ffffff79a7 */ /* 0x008fe20008100404 */
[----:B--2---:R-:W-:-:S13]  /*2930*/  LOP3.LUT P0, RZ, R6, 0x1, RZ, 0xc0, !PT ;  /* 0x0000000106ff7812 */ /* 0x004fda000780c0ff */
[----:B------:R-:W-:Y:S01]  /*2940*/  VOTEU.ANY UP1, P0 ;  /* 0x0000000000ff7886 */ /* 0x000fe20000020100 */
[----:B------:R-:W-:-:S13]  /*2950*/  PLOP3.LUT P0, PT, PT, PT, UP1, 0x80, 0x8 ;  /* 0x000000000008781c */ /* 0x000fda0003f0f018 */
[----:B-1----:R-:W-:Y:S02]  /*2960*/  @P0 MOV R0, R4 ;  /* 0x0000000400000202 */ /* 0x002fe40000000f00 */
[----:B------:R-:W-:Y:S02]  /*2970*/  @P0 LOP3.LUT R4, R5, 0xffff, RZ, 0xc0, !PT ;  /* 0x0000ffff05040812 */ /* 0x000fe400078ec0ff */
[----:B------:R-:W-:Y:S02]  /*2980*/  @P0 R2UR UR6, R0 ;  /* 0x00000000000602ca */ /* 0x000fe400000e0000 */
[----:B------:R-:W-:-:S11]  /*2990*/  @P0 R2UR UR5, R4 ;  /* 0x00000000040502ca */ /* 0x000fd600000e0000 */
[----:B------:R-:W-:Y:S02]  /*29a0*/  @UP1 UMOV UR50, UR6 ;  /* 0x0000000600321c82 */ /* 0x000fe40008000000 */
[----:B------:R-:W-:Y:S01]  /*29b0*/  @UP1 UMOV UR48, UR5 ;  /* 0x0000000500301c82 */ /* 0x000fe20008000000 */
[----:B------:R-:W-:Y:S05]  /*29c0*/  BRA.U !UP0, `(.L_x_38) ;  /* 0x0000000108d47547 */ /* 0x000fea000b800000 */
[----:B------:R-:W1:Y:S01]  /*29d0*/  LDCU.128 UR16, c[0x0][0xc10] ;  /* 0x00018200ff1077ac */ /* 0x000e620008000c00 */
[----:B------:R-:W2:Y:S01]  /*29e0*/  LDCU UR20, c[0x0][0xc20] ;  /* 0x00018400ff1477ac */ /* 0x000ea20008000800 */
[----:B------:R-:W3:Y:S01]  /*29f0*/  LDCU UR13, c[0x0][0xc0c] ;  /* 0x00018180ff0d77ac */ /* 0x000ee20008000800 */
[----:B------:R-:W4:Y:S01]  /*2a00*/  LDCU.64 UR14, c[0x0][0xc28] ;  /* 0x00018500ff0e77ac */ /* 0x000f220008000a00 */
[----:B------:R-:W-:Y:S02]  /*2a10*/  UISETP.NE.AND UP3, UPT, UR39, 0x1, UPT ;  /* 0x000000012700788c */ /* 0x000fe4000bf65270 */
[----:B-1----:R-:W-:Y:S02]  /*2a20*/  UIMAD.WIDE.U32 UR4, UR52, UR19, URZ ;  /* 0x00000013340472a5 */ /* 0x002fe4000f8e00ff */
[----:B------:R-:W-:Y:S02]  /*2a30*/  UIMAD.WIDE.U32 UR6, UR53, UR16, URZ ;  /* 0x00000010350672a5 */ /* 0x000fe4000f8e00ff */
[----:B------:R-:W-:-:S02]  /*2a40*/  UISETP.NE.AND UP0, UPT, UR18, 0x1, UPT ;  /* 0x000000011200788c */ /* 0x000fc4000bf05270 */
[----:B------:R-:W-:Y:S01]  /*2a50*/  UIMAD.WIDE.U32 UR10, UR48, UR19, URZ ;  /* 0x00000013300a72a5 */ /* 0x000fe2000f8e00ff */
[----:B------:R-:W-:Y:S01]  /*2a60*/  UMOV UR4, UR5 ;  /* 0x0000000500047c82 */ /* 0x000fe20008000000 */
[----:B---3--:R-:W-:Y:S02]  /*2a70*/  UISETP.NE.AND UP2, UPT, UR13, 0x1, UPT ;  /* 0x000000010d00788c */ /* 0x008fe4000bf45270 */
[----:B--2---:R-:W-:Y:S02]  /*2a80*/  USHF.R.U32.HI UR5, URZ, UR20, UR4 ;  /* 0x00000014ff057299 */ /* 0x004fe40008011604 */
[----:B------:R-:W-:Y:S01]  /*2a90*/  UIMAD.WIDE.U32 UR8, UR50, UR16, URZ ;  /* 0x00000010320872a5 */ /* 0x000fe2000f8e00ff */
[----:B------:R-:W-:Y:S01]  /*2aa0*/  UMOV UR4, UR7 ;  /* 0x0000000700047c82 */ /* 0x000fe20008000000 */
[----:B------:R-:W-:Y:S02]  /*2ab0*/  USEL UR5, UR52, UR5, !UP0 ;  /* 0x0000000534057287 */ /* 0x000fe4000c000000 */
[----:B------:R-:W-:-:S02]  /*2ac0*/  USHF.R.U32.HI UR4, URZ, UR17, UR4 ;  /* 0x00000011ff047299 */ /* 0x000fc40008011604 */
[----:B----4-:R-:W-:Y:S02]  /*2ad0*/  UIMAD.WIDE.U32 UR6, UR5, UR14, URZ ;  /* 0x0000000e050672a5 */ /* 0x010fe4000f8e00ff */
[----:B------:R-:W-:Y:S01]  /*2ae0*/  USEL UR12, UR53, UR4, !UP2 ;  /* 0x00000004350c7287 */ /* 0x000fe2000d000000 */
[----:B------:R-:W-:Y:S02]  /*2af0*/  UMOV UR8, UR9 ;  /* 0x0000000900087c82 */ /* 0x000fe40008000000 */
[----:B------:R-:W-:Y:S01]  /*2b00*/  UMOV UR4, UR11 ;  /* 0x0000000b00047c82 */ /* 0x000fe20008000000 */
[----:B------:R-:W-:Y:S01]  /*2b10*/  UIMAD.WIDE.U32 UR10, UR12, UR14, URZ ;  /* 0x0000000e0c0a72a5 */ /* 0x000fe2000f8e00ff */
[----:B------:R-:W-:Y:S01]  /*2b20*/  UMOV UR6, UR7 ;  /* 0x0000000700067c82 */ /* 0x000fe20008000000 */
[----:B------:R-:W-:Y:S02]  /*2b30*/  USHF.R.U32.HI UR4, URZ, UR20, UR4 ;  /* 0x00000014ff047299 */ /* 0x000fe40008011604 */
[----:B------:R-:W-:-:S02]  /*2b40*/  @UP3 USHF.R.U32.HI UR5, URZ, UR15, UR6 ;  /* 0x0000000fff053299 */ /* 0x000fc40008011606 */
[----:B------:R-:W-:Y:S01]  /*2b50*/  USHF.R.U32.HI UR17, URZ, UR17, UR8 ;  /* 0x00000011ff117299 */ /* 0x000fe20008011608 */
[----:B------:R-:W-:Y:S01]  /*2b60*/  UMOV UR6, UR11 ;  /* 0x0000000b00067c82 */ /* 0x000fe20008000000 */
[----:B------:R-:W-:Y:S02]  /*2b70*/  USEL UR4, UR48, UR4, !UP0 ;  /* 0x0000000430047287 */ /* 0x000fe4000c000000 */
[----:B------:R-:W-:Y:S02]  /*2b80*/  @UP3 USHF.R.U32.HI UR12, URZ, UR15, UR6 ;  /* 0x0000000fff0c3299 */ /* 0x000fe40008011606 */
[----:B------:R-:W-:Y:S02]  /*2b90*/  UIMAD UR6, UR39, UR5, URZ ;  /* 0x00000005270672a4 */ /* 0x000fe4000f8e02ff */
[----:B------:R-:W-:Y:S02]  /*2ba0*/  USEL UR5, UR50, UR17, !UP2 ;  /* 0x0000001132057287 */ /* 0x000fe4000d000000 */
[----:B------:R-:W-:-:S02]  /*2bb0*/  UIMAD UR8, UR39, UR12, URZ ;  /* 0x0000000c270872a4 */ /* 0x000fc4000f8e02ff */
[----:B------:R-:W-:Y:S02]  /*2bc0*/  UISETP.GE.AND UP0, UPT, UR4, UR6, UPT ;  /* 0x000000060400728c */ /* 0x000fe4000bf06270 */
[----:B------:R-:W-:Y:S02]  /*2bd0*/  UIMAD.WIDE.U32 UR6, UR4, UR14, URZ ;  /* 0x0000000e040672a5 */ /* 0x000fe4000f8e00ff */
[----:B------:R-:W-:Y:S02]  /*2be0*/  UISETP.GE.OR UP0, UPT, UR5, UR8, UP0 ;  /* 0x000000080500728c */ /* 0x000fe40008706670 */
[----:B------:R-:W-:Y:S02]  /*2bf0*/  UIMAD.WIDE.U32 UR8, UR5, UR14, URZ ;  /* 0x0000000e050872a5 */ /* 0x000fe4000f8e00ff */
[----:B------:R-:W-:Y:S01]  /*2c00*/  UIADD3 UR10, UPT, UPT, -UR4, URZ, URZ ;  /* 0x000000ff040a7290 */ /* 0x000fe2000fffe1ff */
[----:B------:R-:W-:Y:S02]  /*2c10*/  UMOV UR6, UR7 ;  /* 0x0000000700067c82 */ /* 0x000fe40008000000 */
[----:B------:R-:W-:-:S02]  /*2c20*/  USHF.R.U32.HI UR6, URZ, UR15, UR6 ;  /* 0x0000000fff067299 */ /* 0x000fc40008011606 */
[----:B------:R-:W-:Y:S02]  /*2c30*/  UIMAD UR10, UR18, UR10, UR48 ;  /* 0x0000000a120a72a4 */ /* 0x000fe4000f8e0230 */
[----:B------:R-:W-:Y:S01]  /*2c40*/  USEL UR6, UR4, UR6, !UP3 ;  /* 0x0000000604067287 */ /* 0x000fe2000d800000 */
[----:B------:R-:W-:Y:S01]  /*2c50*/  @!UP0 UMOV UR7, UR9 ;  /* 0x0000000900078c82 */ /* 0x000fe20008000000 */
[----:B------:R-:W-:Y:S02]  /*2c60*/  UIADD3 UR9, UPT, UPT, -UR5, URZ, URZ ;  /* 0x000000ff05097290 */ /* 0x000fe4000fffe1ff */
[----:B------:R-:W-:Y:S02]  /*2c70*/  @!UP0 USHF.R.U32.HI UR7, URZ, UR15, UR7 ;  /* 0x0000000fff078299 */ /* 0x000fe40008011607 */
[----:B------:R-:W-:Y:S02]  /*2c80*/  UIADD3 UR8, UPT, UPT, -UR6, URZ, URZ ;  /* 0x000000ff06087290 */ /* 0x000fe4000fffe1ff */
[----:B------:R-:W-:-:S02]  /*2c90*/  @!UP0 USEL UR7, UR5, UR7, !UP3 ;  /* 0x0000000705078287 */ /* 0x000fc4000d800000 */
[----:B------:R-:W-:Y:S02]  /*2ca0*/  UIMAD UR8, UR39, UR8, UR4 ;  /* 0x00000008270872a4 */ /* 0x000fe4000f8e0204 */
[----:B------:R-:W-:Y:S02]  /*2cb0*/  @!UP0 UIADD3 UR6, UPT, UPT, UR6, -UR7, URZ ;  /* 0x8000000706068290 */ /* 0x000fe4000fffe0ff */
[----:B------:R-:W-:Y:S02]  /*2cc0*/  @!UP0 UIMAD UR7, UR8, UR12, UR7 ;  /* 0x0000000c080782a4 */ /* 0x000fe4000f8e0207 */
[----:B------:R-:W-:Y:S02]  /*2cd0*/  @!UP0 UIMAD UR4, UR39, UR6, UR5 ;  /* 0x00000006270482a4 */ /* 0x000fe4000f8e0205 */
[----:B------:R-:W-:Y:S02]  /*2ce0*/  UIMAD UR6, UR13, UR9, UR50 ;  /* 0x000000090d0672a4 */ /* 0x000fe4000f8e0232 */
[----:B------:R-:W-:Y:S01]  /*2cf0*/  UIMAD UR48, UR4, UR18, UR10 ;  /* 0x00000012043072a4 */ /* 0x000fe2000f8e020a */
[----:B------:R-:W-:-:S02]  /*2d00*/  @!UP0 UMOV UR5, UR7 ;  /* 0x0000000700058c82 */ /* 0x000fc40008000000 */
[----:B------:R-:W-:-:S12]  /*2d10*/  UIMAD UR50, UR5, UR13, UR6 ;  /* 0x0000000d053272a4 */ /* 0x000fd8000f8e0206 */
.L_x_38:
[----:B------:R-:W1:Y:S02]  /*2d20*/  LDCU UR4, c[0x0][0xc30] ;  /* 0x00018600ff0477ac */ /* 0x000e640008000800 */
[----:B-1----:R-:W-:-:S09]  /*2d30*/  UISETP.NE.AND UP0, UPT, UR4, 0x1, UPT ;  /* 0x000000010400788c */ /* 0x002fd2000bf05270 */
[----:B------:R-:W-:Y:S05]  /*2d40*/  BRA.U UP0, `(.L_x_39) ;  /* 0x0000000100447547 */ /* 0x000fea000b800000 */
[----:B------:R-:W1:Y:S01]  /*2d50*/  LDCU.128 UR8, c[0x0][0xc10] ;  /* 0x00018200ff0877ac */ /* 0x000e620008000c00 */
[----:B------:R-:W2:Y:S01]  /*2d60*/  LDCU UR12, c[0x0][0xc0c] ;  /* 0x00018180ff0c77ac */ /* 0x000ea20008000800 */
[----:B------:R-:W3:Y:S01]  /*2d70*/  LDCU UR13, c[0x0][0xc20] ;  /* 0x00018400ff0d77ac */ /* 0x000ee20008000800 */
[----:B-1----:R-:W-:Y:S02]  /*2d80*/  UIMAD.WIDE.U32 UR6, UR50, UR8, URZ ;  /* 0x00000008320672a5 */ /* 0x002fe4000f8e00ff */
[----:B------:R-:W-:Y:S02]  /*2d90*/  UIMAD.WIDE.U32 UR4, UR48, UR11, URZ ;  /* 0x0000000b300472a5 */ /* 0x000fe4000f8e00ff */
[----:B--2---:R-:W-:Y:S02]  /*2da0*/  UISETP.NE.AND UP2, UPT, UR12, 0x1, UPT ;  /* 0x000000010c00788c */ /* 0x004fe4000bf45270 */
[----:B------:R-:W-:Y:S01]  /*2db0*/  UISETP.NE.AND UP0, UPT, UR10, 0x1, UPT ;  /* 0x000000010a00788c */ /* 0x000fe2000bf05270 */
[----:B------:R-:W-:-:S02]  /*2dc0*/  UMOV UR6, UR7 ;  /* 0x0000000700067c82 */ /* 0x000fc40008000000 */
[----:B------:R-:W-:Y:S01]  /*2dd0*/  UMOV UR4, UR5 ;  /* 0x0000000500047c82 */ /* 0x000fe20008000000 */
[----:B------:R-:W-:Y:S02]  /*2de0*/  USHF.R.U32.HI UR6, URZ, UR9, UR6 ;  /* 0x00000009ff067299 */ /* 0x000fe40008011606 */
[----:B---3--:R-:W-:Y:S02]  /*2df0*/  USHF.R.U32.HI UR4, URZ, UR13, UR4 ;  /* 0x0000000dff047299 */ /* 0x008fe40008011604 */
[----:B------:R-:W-:Y:S02]  /*2e00*/  USEL UR5, UR50, UR6, !UP2 ;  /* 0x0000000632057287 */ /* 0x000fe4000d000000 */
[----:B------:R-:W-:-:S04]  /*2e10*/  USEL UR4, UR48, UR4, !UP0 ;  /* 0x0000000430047287 */ /* 0x000fc8000c000000 */
[----:B------:R-:W-:Y:S02]  /*2e20*/  UIADD3 UR6, UPT, UPT, UR5, -UR4, URZ ;  /* 0x8000000405067290 */ /* 0x000fe4000fffe0ff */
[----:B------:R-:W-:Y:S02]  /*2e30*/  UIADD3 UR4, UPT, UPT, -UR5, UR4, URZ ;  /* 0x0000000405047290 */ /* 0x000fe4000fffe1ff */
[----:B------:R-:W-:Y:S02]  /*2e40*/  UIMAD UR48, UR6, UR10, UR48 ;  /* 0x0000000a063072a4 */ /* 0x000fe4000f8e0230 */
[----:B------:R-:W-:-:S12]  /*2e50*/  UIMAD UR50, UR4, UR12, UR50 ;  /* 0x0000000c043272a4 */ /* 0x000fd8000f8e0232 */
.L_x_39:
[----:B------:R-:W-:Y:S01]  /*2e60*/  R2UR UR5, R48 ;  /* 0x00000000300572ca */ /* 0x000fe200000e0000 */
[----:B------:R-:W-:Y:S01]  /*2e70*/  UMOV UR36, UR42 ;  /* 0x0000002a00247c82 */ /* 0x000fe20008000000 */
[----:B------:R-:W-:Y:S02]  /*2e80*/  R2UR UR4, R47 ;  /* 0x000000002f0472ca */ /* 0x000fe400000e0000 */
[----:B------:R-:W-:Y:S02]  /*2e90*/  PLOP3.LUT P1, PT, PT, PT, PT, 0x80, 0x8 ;  /* 0x000000000008781c */ /* 0x000fe40003f2f070 */
[----:B------:R-:W-:-:S07]  /*2ea0*/  LOP3.LUT R2, R2, 0x1, RZ, 0x3c, !PT ;  /* 0x0000000102027812 */ /* 0x000fce00078e3cff */
[----:B------:R-:W-:Y:S02]  /*2eb0*/  UIADD3 UR44, UPT, UPT, UR50, UR5, URZ ;  /* 0x00000005322c7290 */ /* 0x000fe4000fffe0ff */
[----:B------:R-:W-:Y:S01]  /*2ec0*/  UIADD3 UR19, UPT, UPT, UR48, UR4, URZ ;  /* 0x0000000430137290 */ /* 0x000fe2000fffe0ff */
[----:B------:R-:W-:Y:S11]  /*2ed0*/  BRA.U UP1, `(.L_x_40) ;  /* 0xffffffe901a47547 */ /* 0x000ff6000b83ffff */
[----:B------:R-:W-:Y:S01]  /*2ee0*/  UIADD3 UR30, UPT, UPT, UR30, 0x88, URZ ;  /* 0x000000881e1e7890 */ /* 0x000fe2000fffe0ff */
[----:B------:R-:W-:-:S03]  /*2ef0*/  MOV R2, UR27 ;  /* 0x0000001b00027c02 */ /* 0x000fc60008000f00 */
[----:B------:R-:W-:Y:S01]  /*2f00*/  ULEA UR4, UR31, UR30, 0x3 ;  /* 0x0000001e1f047291 */ /* 0x000fe2000f8e18ff */
[----:B------:R-:W-:-:S08]  /*2f10*/  SHF.L.U32 R2, R2, 0x1f, RZ ;  /* 0x0000001f02027819 */ /* 0x000fd000000006ff */
[----:B------:R-:W1:Y:S02]  /*2f20*/  SYNCS.PHASECHK.TRANS64.TRYWAIT P0, [UR4], R2 ;  /* 0x00000002ff0075a7 */ /* 0x000e640008001104 */
[----:B-1----:R-:W-:Y:S05]  /*2f30*/  @!P0 BRA `(.L_x_41) ;  /* 0x0000005c00488947 */ /* 0x002fea0003800000 */
.L_x_145:
[----:B------:R-:W-:-:S04]  /*2f40*/  UIADD3 UR4, UPT, UPT, UR31, 0x1, URZ ;  /* 0x000000011f047890 */ /* 0x000fc8000fffe0ff */
[----:B------:R-:W-:-:S04]  /*2f50*/  UISETP.NE.AND UP0, UPT, UR4, 0x11, UPT ;  /* 0x000000110400788c */ /* 0x000fc8000bf05270 */
[----:B------:R-:W-:Y:S02]  /*2f60*/  USEL UR5, URZ, 0x1, UP0 ;  /* 0x00000001ff057887 */ /* 0x000fe40008000000 */
[----:B------:R-:W-:Y:S02]  /*2f70*/  USEL UR4, UR4, URZ, UP0 ;  /* 0x000000ff04047287 */ /* 0x000fe40008000000 */
[----:B------:R-:W-:Y:S02]  /*2f80*/  ULOP3.LUT UR6, UR27, UR5, URZ, 0x3c, !UPT ;  /* 0x000000051b067292 */ /* 0x000fe4000f8e3cff */
[----:B------:R-:W-:-:S04]  /*2f90*/  ULEA UR5, UR4, UR30, 0x3 ;  /* 0x0000001e04057291 */ /* 0x000fc8000f8e18ff */
[----:B-1----:R-:W-:-:S04]  /*2fa0*/  MOV R2, UR6 ;  /* 0x0000000600027c02 */ /* 0x002fc80008000f00 */
[----:B------:R-:W-:-:S04]  /*2fb0*/  SHF.L.U32 R2, R2, 0x1f, RZ ;  /* 0x0000001f02027819 */ /* 0x000fc800000006ff */
[----:B------:R-:W1:Y:S02]  /*2fc0*/  SYNCS.PHASECHK.TRANS64.TRYWAIT P0, [UR5], R2 ;  /* 0x00000002ff0075a7 */ /* 0x000e640008001105 */
[----:B-1----:R-:W-:Y:S05]  /*2fd0*/  @!P0 BRA `(.L_x_42) ;  /* 0x0000005c00388947 */ /* 0x002fea0003800000 */
.L_x_147:
        /* <DEDUP_REMOVED lines=10> */
.L_x_149:
        /* <DEDUP_REMOVED lines=10> */
.L_x_151:
        /* <DEDUP_REMOVED lines=10> */
.L_x_153:
        /* <DEDUP_REMOVED lines=10> */
.L_x_155:
        /* <DEDUP_REMOVED lines=10> */
.L_x_157:
        /* <DEDUP_REMOVED lines=10> */
.L_x_159:
        /* <DEDUP_REMOVED lines=10> */
.L_x_161:
        /* <DEDUP_REMOVED lines=10> */
.L_x_163:
        /* <DEDUP_REMOVED lines=10> */
.L_x_165:
        /* <DEDUP_REMOVED lines=10> */
.L_x_167:
        /* <DEDUP_REMOVED lines=10> */
.L_x_169:
        /* <DEDUP_REMOVED lines=10> */
.L_x_171:
        /* <DEDUP_REMOVED lines=10> */
.L_x_173:
        /* <DEDUP_REMOVED lines=10> */
.L_x_175:
[----:B------:R-:W-:-:S04]  /*38a0*/  UIADD3 UR4, UPT, UPT, UR4, 0x1, URZ ;  /* 0x0000000104047890 */ /* 0x000fc8000fffe0ff */
[----:B------:R-:W-:-:S04]  /*38b0*/  UISETP.NE.AND UP0, UPT, UR4, 0x11, UPT ;  /* 0x000000110400788c */ /* 0x000fc8000bf05270 */
[----:B------:R-:W-:Y:S02]  /*38c0*/  USEL UR5, URZ, 0x1, UP0 ;  /* 0x00000001ff057887 */ /* 0x000fe40008000000 */
[----:B------:R-:W-:Y:S02]  /*38d0*/  USEL UR4, UR4, URZ, UP0 ;  /* 0x000000ff04047287 */ /* 0x000fe40008000000 */
[----:B------:R-:W-:Y:S02]  /*38e0*/  ULOP3.LUT UR5, UR6, UR5, URZ, 0x3c, !UPT ;  /* 0x0000000506057292 */ /* 0x000fe4000f8e3cff */
[----:B------:R-:W-:-:S04]  /*38f0*/  ULEA UR4, UR4, UR30, 0x3 ;  /* 0x0000001e04047291 */ /* 0x000fc8000f8e18ff */
[----:B-1----:R-:W-:Y:S02]  /*3900*/  IMAD.U32 R2, RZ, RZ, UR5 ;  /* 0x00000005ff027e24 */ /* 0x002fe4000f8e00ff */
[----:B------:R-:W-:-:S03]  /*3910*/  MOV R0, UR4 ;  /* 0x0000000400007c02 */ /* 0x000fc60008000f00 */
[----:B------:R-:W-:-:S07]  /*3920*/  SHF.L.U32 R2, R2, 0x1f, RZ ;  /* 0x0000001f02027819 */ /* 0x000fce00000006ff */
.L_x_57:
[----:B-1----:R1:W2:Y:S02]  /*3930*/  SYNCS.PHASECHK.TRANS64.TRYWAIT P0, [R0+URZ], R2 ;  /* 0x00000002000075a7 */ /* 0x0022a400080011ff */
[----:B--2---:R-:W-:Y:S05]  /*3940*/  @!P0 NANOSLEEP.SYNCS 0x989680 ;  /* 0x009896800000895d */ /* 0x004fea0003900000 */
[----:B------:R-:W2:Y:S02]  /*3950*/  @!P0 SYNCS.PHASECHK.TRANS64 P0, [R0+URZ], R2 ;  /* 0x00000002000085a7 */ /* 0x000ea400080010ff */
[----:B--2---:R-:W-:Y:S05]  /*3960*/  @P0 EXIT ;  /* 0x000000000000094d */ /* 0x004fea0003800000 */
[----:B------:R-:W-:Y:S05]  /*3970*/  BRA `(.L_x_57) ;  /* 0xfffffffc00ec7947 */ /* 0x000fea000383ffff */
.L_x_22:
[----:B------:R-:W2:Y:S02]  /*3980*/  S2UR UR4, SR_CgaCtaId ;  /* 0x00000000000479c3 */ /* 0x000ea40000008800 */
[----:B--2---:R-:W-:-:S04]  /*3990*/  UISETP.NE.AND UP0, UPT, UR4, URZ, UPT ;  /* 0x000000ff0400728c */ /* 0x004fc8000bf05270 */
[----:B------:R-:W-:-:S09]  /*39a0*/  UISETP.NE.OR UP0, UPT, UR18, 0x1, UP0 ;  /* 0x000000011200788c */ /* 0x000fd20008705670 */
[----:B------:R-:W-:Y:S05]  /*39b0*/  BRA.U UP0, `(.L_x_58) ;  /* 0x0000000100b47547 */ /* 0x000fea000b800000 */
[----:B------:R-:W2:Y:S01]  /*39c0*/  S2UR UR5, SR_CgaCtaId ;  /* 0x00000000000579c3 */ /* 0x000ea20000008800 */
[----:B------:R-:W-:Y:S01]  /*39d0*/  UMOV UR4, 0x400 ;  /* 0x0000040000047882 */ /* 0x000fe20000000000 */
[----:B------:R-:W-:Y:S01]  /*39e0*/  HFMA2 R2, -RZ, RZ, 0, 5.9604644775390625e-08 ;  /* 0x00000001ff027431 */ /* 0x000fe200000001ff */
[----:B------:R-:W-:Y:S01]  /*39f0*/  ISETP.GE.U32.AND P0, PT, R3, 0x2, PT ;  /* 0x000000020300780c */ /* 0x000fe20003f06070 */
[----:B------:R-:W-:Y:S01]  /*3a00*/  IMAD.MOV.U32 R8, RZ, RZ, RZ ;  /* 0x000000ffff087224 */ /* 0x000fe200078e00ff */
[----:B--2---:R-:W-:-:S04]  /*3a10*/  ULEA UR4, UR5, UR4, 0x18 ;  /* 0x0000000405047291 */ /* 0x004fc8000f8ec0ff */
[----:B------:R-:W-:Y:S02]  /*3a20*/  UIADD3 UR5, UPT, UPT, UR4, 0x158, URZ ;  /* 0x0000015804057890 */ /* 0x000fe4000fffe0ff */
[----:B------:R-:W-:Y:S02]  /*3a30*/  UIADD3 UR8, UPT, UPT, UR4, 0x150, URZ ;  /* 0x0000015004087890 */ /* 0x000fe4000fffe0ff */
[----:B------:R-:W-:-:S12]  /*3a40*/  UPRMT UR5, URZ, 0x654, UR5 ;  /* 0x00000654ff057896 */ /* 0x000fd80008000005 */
.L_x_61:
[----:B------:R-:W-:Y:S01]  /*3a50*/  SHF.L.U32 R6, R2, 0x1f, RZ ;  /* 0x0000001f02067819 */ /* 0x000fe200000006ff */
[----:B------:R-:W-:Y:S02]  /*3a60*/  IMAD.U32 R4, RZ, RZ, UR8 ;  /* 0x00000008ff047e24 */ /* 0x000fe4000f8e00ff */
[----:B------:R-:W-:Y:S01]  /*3a70*/  @!P0 IMAD.MOV.U32 R5, RZ, RZ, 0x10 ;  /* 0x00000010ff058424 */ /* 0x000fe200078e00ff */
[----:B------:R-:W2:Y:S02]  /*3a80*/  SYNCS.PHASECHK.TRANS64.TRYWAIT P1, [UR4+0x158], R6 ;  /* 0x00015806ff0075a7 */ /* 0x000ea40008021104 */
[----:B------:R-:W-:-:S04]  /*3a90*/  PRMT R4, R3, 0x654, R4 ;  /* 0x0000065403047816 */ /* 0x000fc80000000004 */
[----:B------:R-:W-:Y:S01]  /*3aa0*/  SEL R0, R4, R0, !P0 ;  /* 0x0000000004007207 */ /* 0x000fe20004000000 */
[----:B--2---:R-:W-:Y:S06]  /*3ab0*/  @!P1 BRA `(.L_x_59) ;  /* 0x0000005400e89947 */ /* 0x004fec0003800000 */
.L_x_177:
[----:B------:R-:W-:Y:S01]  /*3ac0*/  UIADD3 UR6, UPT, UPT, UR4, 0x190, URZ ;  /* 0x0000019004067890 */ /* 0x000fe2000fffe0ff */
[----:B------:R3:W-:Y:S01]  /*3ad0*/  @!P0 SYNCS.ARRIVE.TRANS64.RED RZ, [R0+URZ], R5 ;  /* 0x0000000500ff89a7 */ /* 0x0007e200080004ff */
[----:B------:R-:W-:Y:S01]  /*3ae0*/  UIADD3 UR7, UPT, UPT, UR4, 0x150, URZ ;  /* 0x0000015004077890 */ /* 0x000fe2000fffe0ff */
[----:B------:R-:W-:-:S08]  /*3af0*/  LOP3.LUT R2, R2, 0x1, RZ, 0x3c, !PT ;  /* 0x0000000102027812 */ /* 0x000fd000078e3cff */
[----:B------:R-:W-:Y:S06]  /*3b00*/  UGETNEXTWORKID.BROADCAST [UR6], [UR7] ;  /* 0x00000000060073ca */ /* 0x000fec0008000100 */
[----:B---3--:R-:W-:-:S04]  /*3b10*/  SHF.L.U32 R5, R8, 0x1f, RZ ;  /* 0x0000001f08057819 */ /* 0x008fc800000006ff */
[----:B------:R-:W3:Y:S02]  /*3b20*/  SYNCS.PHASECHK.TRANS64.TRYWAIT P1, [UR4+0x150], R5 ;  /* 0x00015005ff0075a7 */ /* 0x000ee40008021104 */
[----:B---3--:R-:W-:Y:S05]  /*3b30*/  @!P1 BRA `(.L_x_60) ;  /* 0x0000005400e09947 */ /* 0x008fea0003800000 */
.L_x_179:
[----:B--2---:R-:W2:Y:S01]  /*3b40*/  LDS.128 R4, [UR4+0x190] ;  /* 0x00019004ff047984 */ /* 0x004ea20008000c00 */
[----:B------:R-:W-:Y:S01]  /*3b50*/  LOP3.LUT R8, R8, 0x1, RZ, 0x3c, !PT ;  /* 0x0000000108087812 */ /* 0x000fe200078e3cff */
[----:B------:R-:W-:Y:S01]  /*3b60*/  @!PT LDS RZ, [RZ] ;  /* 0x00000000fffff984 */ /* 0x000fe20000000800 */
[----:B------:R-:W-:Y:S01]  /*3b70*/  @!PT LDS RZ, [RZ] ;  /* 0x00000000fffff984 */ /* 0x000fe20000000800 */
[----:B------:R-:W-:Y:S01]  /*3b80*/  @!PT LDS RZ, [RZ] ;  /* 0x00000000fffff984 */ /* 0x000fe20000000800 */
[----:B------:R-:W-:Y:S01]  /*3b90*/  @!PT LDS RZ, [RZ] ;  /* 0x00000000fffff984 */ /* 0x000fe20000000800 */
[----:B------:R3:W-:Y:S06]  /*3ba0*/  MEMBAR.ALL.CTA ;  /* 0x0000000000007992 */ /* 0x0007ec0000008000 */
[----:B---3--:R-:W3:Y:S02]  /*3bb0*/  FENCE.VIEW.ASYNC.S ;  /* 0x00000000000073c6 */ /* 0x008ee40000000000 */
[----:B---3--:R-:W-:Y:S01]  /*3bc0*/  SYNCS.ARRIVE.TRANS64.RED.A1T0 RZ, [UR5], RZ ;  /* 0x000000ffffff79a7 */ /* 0x008fe20008100405 */
[----:B--2---:R-:W-:-:S13]  /*3bd0*/  LOP3.LUT P1, RZ, R6, 0x1, RZ, 0xc0, !PT ;  /* 0x0000000106ff7812 */ /* 0x004fda000782c0ff */
[----:B------:R-:W-:Y:S05]  /*3be0*/  @P1 BRA `(.L_x_61) ;  /* 0xfffffffc00981947 */ /* 0x000fea000383ffff */
[----:B------:R-:W-:-:S04]  /*3bf0*/  SHF.L.U32 R0, R2, 0x1f, RZ ;  /* 0x0000001f02007819 */ /* 0x000fc800000006ff */
[----:B------:R-:W2:Y:S02]  /*3c00*/  SYNCS.PHASECHK.TRANS64 P0, [UR4+0x158], R0 ;  /* 0x00015800ff0075a7 */ /* 0x000ea40008001004 */
[----:B-12---:R-:W-:Y:S05]  /*3c10*/  @P0 EXIT ;  /* 0x000000000000094d */ /* 0x006fea0003800000 */
[----:B------:R-:W-:-:S07]  /*3c20*/  MOV R0, UR4 ;  /* 0x0000000400007c02 */ /* 0x000fce0008000f00 */
.L_x_62:
[----:B-1----:R-:W-:-:S04]  /*3c30*/  SHF.L.U32 R3, R2, 0x1f, RZ ;  /* 0x0000001f02037819 */ /* 0x002fc800000006ff */
[----:B------:R1:W2:Y:S03]  /*3c40*/  SYNCS.PHASECHK.TRANS64.TRYWAIT P0, [R0+URZ+0x158], R3 ;  /* 0x00015803000075a7 */ /* 0x0002a600080011ff */
[----:B--2---:R-:W-:Y:S05]  /*3c50*/  @!P0 NANOSLEEP.SYNCS 0x989680 ;  /* 0x009896800000895d */ /* 0x004fea0003900000 */
[----:B------:R-:W2:Y:S02]  /*3c60*/  @!P0 SYNCS.PHASECHK.TRANS64 P0, [R0+URZ+0x158], R3 ;  /* 0x00015803000085a7 */ /* 0x000ea400080010ff */
[----:B--2---:R-:W-:Y:S05]  /*3c70*/  @P0 EXIT ;  /* 0x000000000000094d */ /* 0x004fea0003800000 */
[----:B------:R-:W-:Y:S05]  /*3c80*/  BRA `(.L_x_62) ;  /* 0xfffffffc00e87947 */ /* 0x000fea000383ffff */
.L_x_58:
[----:B------:R-:W-:Y:S05]  /*3c90*/  BRA.U UP4, `(.L_x_63) ;  /* 0x0000001104a47547 */ /* 0x000fea000b800000 */
[----:B------:R-:W2:Y:S01]  /*3ca0*/  S2UR UR4, SR_CgaCtaId ;  /* 0x00000000000479c3 */ /* 0x000ea20000008800 */
[----:B------:R-:W-:Y:S01]  /*3cb0*/  UMOV UR5, 0x40 ;  /* 0x0000004000057882 */ /* 0x000fe20000000000 */
[----:B------:R-:W-:Y:S01]  /*3cc0*/  NOP ;  /* 0x0000000000007918 */ /* 0x000fe20000000000 */
[----:B------:R-:W-:Y:S01]  /*3cd0*/  UMOV UR6, 0x400 ;  /* 0x0000040000067882 */ /* 0x000fe20000000000 */
[----:B--2---:R-:W-:Y:S02]  /*3ce0*/  ULEA UR5, UR4, UR5, 0x18 ;  /* 0x0000000504057291 */ /* 0x004fe4000f8ec0ff */
[----:B------:R-:W-:-:S07]  /*3cf0*/  ULEA UR6, UR4, UR6, 0x18 ;  /* 0x0000000604067291 */ /* 0x000fce000f8ec0ff */
[----:B------:R-:W2:Y:S02]  /*3d00*/  LDS.U8 R3, [UR5+0x1c] ;  /* 0x00001c05ff037984 */ /* 0x000ea40008000000 */
[----:B--2---:R-:W-:-:S13]  /*3d10*/  ISETP.NE.AND P0, PT, R3, RZ, PT ;  /* 0x000000ff0300720c */ /* 0x004fda0003f05270 */
[----:B------:R-:W-:Y:S05]  /*3d20*/  @P0 BRA `(.L_x_64) ;  /* 0x0000000400080947 */ /* 0x000fea0003800000 */
[----:B------:R-:W-:Y:S02]  /*3d30*/  UISETP.NE.U32.AND UP1, UPT, UR38, 0x1, UPT ;  /* 0x000000012600788c */ /* 0x000fe4000bf25070 */
[----:B------:R-:W-:-:S07]  /*3d40*/  UIADD3 UR7, UPT, UPT, UR5, 0x8, URZ ;  /* 0x0000000805077890 */ /* 0x000fce000fffe0ff */
[----:B------:R-:W-:Y:S05]  /*3d50*/  BRA.U !UP1, `(.L_x_65) ;  /* 0x00000001099c7547 */ /* 0x000fea000b800000 */
[----:B------:R-:W-:Y:S01]  /*3d60*/  ELECT P0, URZ, PT ;  /* 0x0000000000ff782f */ /* 0x000fe20003800000 */
[----:B------:R-:W-:-:S12]  /*3d70*/  BSSY B0, `(.L_x_65) ;  /* 0x0000025000007945 */ /* 0x000fd80003800000 */
[----:B------:R-:W-:Y:S05]  /*3d80*/  @!P0 BRA `(.L_x_66) ;  /* 0x00000000008c8947 */ /* 0x000fea0003800000 */
[----:B------:R-:W-:-:S05]  /*3d90*/  UMOV UR4, 0x10 ;  /* 0x0000001000047882 */ /* 0x000fca0000000000 */
[----:B------:R-:W-:Y:S04]  /*3da0*/  DEPBAR.LE SB2, 0x36 ;  /* 0x0000ad800000791a */ /* 0x000fe80000000000 */
[----:B------:R-:W2:Y:S02]  /*3db0*/  UTCATOMSWS.2CTA.FIND_AND_SET.ALIGN UP0, UR4, UR4 ;  /* 0x00000004000475e3 */ /* 0x000ea40008200800 */
[----:B--2---:R-:W-:Y:S01]  /*3dc0*/  MOV R10, UR4 ;  /* 0x00000004000a7c02 */ /* 0x004fe20008000f00 */
[----:B------:R-:W-:Y:S06]  /*3dd0*/  BRA.U UP0, `(.L_x_67) ;  /* 0x0000000100187547 */ /* 0x000fec000b800000 */
.L_x_68:
[----:B------:R-:W-:Y:S05]  /*3de0*/  NANOSLEEP 0x64 ;  /* 0x000000640000795d */ /* 0x000fea0003800000 */
[----:B------:R-:W-:-:S05]  /*3df0*/  UMOV UR4, 0x10 ;  /* 0x0000001000047882 */ /* 0x000fca0000000000 */
[----:B------:R-:W-:Y:S04]  /*3e00*/  DEPBAR.LE SB2, 0x36 ;  /* 0x0000ad800000791a */ /* 0x000fe80000000000 */
[----:B------:R-:W2:Y:S02]  /*3e10*/  UTCATOMSWS.2CTA.FIND_AND_SET.ALIGN UP0, UR4, UR4 ;  /* 0x00000004000475e3 */ /* 0x000ea40008200800 */
[----:B--2---:R-:W-:Y:S01]  /*3e20*/  MOV R10, UR4 ;  /* 0x00000004000a7c02 */ /* 0x004fe20008000f00 */
[----:B------:R-:W-:Y:S05]  /*3e30*/  BRA.U !UP0, `(.L_x_68) ;  /* 0xfffffffd08e87547 */ /* 0x000fea000b83ffff */
.L_x_67:
[----:B------:R-:W2:Y:S01]  /*3e40*/  LDS R6, [UR5+0x10] ;  /* 0x00001005ff067984 */ /* 0x000ea20008000800 */
[----:B------:R-:W-:Y:S01]  /*3e50*/  IMAD.U32 R3, RZ, RZ, UR6 ;  /* 0x00000006ff037e24 */ /* 0x000fe2000f8e00ff */
[----:B------:R-:W-:-:S03]  /*3e60*/  MOV R4, UR37 ;  /* 0x0000002500047c02 */ /* 0x000fc60008000f00 */
[----:B------:R-:W-:Y:S01]  /*3e70*/  VIADD R3, R3, 0x1a0 ;  /* 0x000001a003037836 */ /* 0x000fe20000000000 */
[----:B--2---:R-:W-:-:S04]  /*3e80*/  SHF.L.U32 R6, R6, 0x1f, RZ ;  /* 0x0000001f06067819 */ /* 0x004fc800000006ff */
[----:B------:R-:W2:Y:S02]  /*3e90*/  SYNCS.PHASECHK.TRANS64.TRYWAIT P0, [UR5+0x8], R6 ;  /* 0x00000806ff0075a7 */ /* 0x000ea40008001105 */
[----:B--2---:R-:W-:Y:S05]  /*3ea0*/  @P0 BRA `(.L_x_69) ;  /* 0x0000000000080947 */ /* 0x004fea0003800000 */
[----:B------:R-:W2:Y:S02]  /*3eb0*/  SYNCS.PHASECHK.TRANS64.TRYWAIT P0, [UR5+0x8], R6 ;  /* 0x00000806ff0075a7 */ /* 0x000ea40008001105 */
[----:B--2---:R-:W-:Y:S05]  /*3ec0*/  @!P0 BRA `(.L_x_70) ;  /* 0x0000005400148947 */ /* 0x004fea0003800000 */
.L_x_69:
[----:B------:R-:W-:Y:S01]  /*3ed0*/  PRMT R4, R4, 0x654, R3 ;  /* 0x0000065404047816 */ /* 0x000fe20000000003 */
[----:B------:R-:W-:Y:S01]  /*3ee0*/  HFMA2 R3, -RZ, RZ, 0, 5.9604644775390625e-08 ;  /* 0x00000001ff037431 */ /* 0x000fe200000001ff */
[----:B------:R-:W-:Y:S01]  /*3ef0*/  UPRMT UR4, UR37, 0x654, UR7 ;  /* 0x0000065425047896 */ /* 0x000fe20008000007 */
[----:B------:R-:W-:Y:S02]  /*3f00*/  IMAD.MOV.U32 R8, RZ, RZ, 0xffff ;  /* 0x0000ffffff087424 */ /* 0x000fe400078e00ff */
[----:B--2---:R-:W-:Y:S02]  /*3f10*/  IMAD.MOV.U32 R6, RZ, RZ, 0x4 ;  /* 0x00000004ff067424 */ /* 0x004fe400078e00ff */
[----:B------:R-:W-:Y:S01]  /*3f20*/  IMAD.SHL.U32 R9, R10, 0x20, RZ ;  /* 0x000000200a097824 */ /* 0x000fe200078e00ff */
[----:B------:R-:W-:Y:S02]  /*3f30*/  MOV R5, UR4 ;  /* 0x0000000400057c02 */ /* 0x000fe40008000f00 */
[-C--:B------:R-:W-:Y:S01]  /*3f40*/  SHF.L.U32 R8, R8, R10.reuse, RZ ;  /* 0x0000000a08087219 */ /* 0x080fe200000006ff */
[----:B------:R2:W-:Y:S01]  /*3f50*/  SYNCS.ARRIVE.TRANS64.RED RZ, [UR4], R6 ;  /* 0x00000006ffff79a7 */ /* 0x0005e20008000404 */
[----:B------:R-:W-:Y:S01]  /*3f60*/  SHF.L.U32 R7, R3, R10, RZ ;  /* 0x0000000a03077219 */ /* 0x000fe200000006ff */
[----:B------:R2:W-:Y:S04]  /*3f70*/  STS [UR6+0x1a0], R9 ;  /* 0x0001a009ff007988 */ /* 0x0005e80008000806 */
[----:B------:R2:W-:Y:S04]  /*3f80*/  STAS [R4.64], R10 ;  /* 0x0000000a04007dbd */ /* 0x0005e8000c0008ff */
[----:B------:R2:W-:Y:S04]  /*3f90*/  ATOMS.OR RZ, [UR5+0x14], R8 ;  /* 0x00001408ffff798c */ /* 0x0005e8000b000005 */
[----:B------:R2:W-:Y:S04]  /*3fa0*/  ATOMS.OR RZ, [UR5+0x18], R7 ;  /* 0x00001807ffff798c */ /* 0x0005e8000b000005 */
[----:B------:R2:W-:Y:S02]  /*3fb0*/  ATOMS.XOR RZ, [UR5+0x10], R3 ;  /* 0x00001003ffff798c */ /* 0x0005e4000b800005 */
.L_x_66:
[----:B-1----:R-:W-:Y:S05]  /*3fc0*/  BSYNC B0 ;  /* 0x0000000000007941 */ /* 0x002fea0003800000 */
.L_x_65:
[----:B------:R-:W-:Y:S05]  /*3fd0*/  BRA.U UP1, `(.L_x_71) ;  /* 0x00000001016c7547 */ /* 0x000fea000b800000 */
[----:B------:R-:W-:-:S03]  /*3fe0*/  UMOV UR4, 0xffffffff ;  /* 0xffffffff00047882 */ /* 0x000fc60000000000 */
[----:B------:R-:W-:Y:S05]  /*3ff0*/  BRA.DIV UR4, `(.L_x_72) ;  /* 0x0000005204e07947 */ /* 0x000fea000b800000 */
[----:B------:R-:W-:-:S13]  /*4000*/  ELECT P6, URZ, PT ;  /* 0x0000000000ff782f */ /* 0x000fda00038c0000 */
.L_x_182:
[----:B------:R-:W-:Y:S05]  /*4010*/  @!P6 BRA `(.L_x_71) ;  /* 0x00000000005ce947 */ /* 0x000fea0003800000 */
[----:B--2---:R-:W2:Y:S02]  /*4020*/  LDS R4, [UR5+0x10] ;  /* 0x00001005ff047984 */ /* 0x004ea40008000800 */
[----:B--2---:R-:W-:-:S04]  /*4030*/  SHF.L.U32 R4, R4, 0x1f, RZ ;  /* 0x0000001f04047819 */ /* 0x004fc800000006ff */
[----:B------:R-:W2:Y:S02]  /*4040*/  SYNCS.PHASECHK.TRANS64.TRYWAIT P0, [UR5+0x8], R4 ;  /* 0x00000804ff0075a7 */ /* 0x000ea40008001105 */
[----:B--2---:R-:W-:Y:S05]  /*4050*/  @P0 BRA `(.L_x_73) ;  /* 0x0000000000080947 */ /* 0x004fea0003800000 */
[----:B------:R-:W2:Y:S02]  /*4060*/  SYNCS.PHASECHK.TRANS64.TRYWAIT P0, [UR5+0x8], R4 ;  /* 0x00000804ff0075a7 */ /* 0x000ea40008001105 */
[----:B--2---:R-:W-:Y:S05]  /*4070*/  @!P0 BRA `(.L_x_74) ;  /* 0x0000005000e08947 */ /* 0x004fea0003800000 */
.L_x_73:
[----:B------:R-:W3:Y:S01]  /*4080*/  LDS R6, [UR6+0x1a0] ;  /* 0x0001a006ff067984 */ /* 0x000ee20008000800 */
[----:B--2---:R-:W-:Y:S02]  /*4090*/  HFMA2 R3, -RZ, RZ, 0, 5.9604644775390625e-08 ;  /* 0x00000001ff037431 */ /* 0x004fe400000001ff */
[----:B------:R-:W-:Y:S01]  /*40a0*/  IMAD.MOV.U32 R4, RZ, RZ, 0xffff ;  /* 0x0000ffffff047424 */ /* 0x000fe200078e00ff */
[----:B------:R-:W-:Y:S01]  /*40b0*/  UPRMT UR4, UR37, 0x654, UR7 ;  /* 0x0000065425047896 */ /* 0x000fe20008000007 */
[----:B---3--:R-:W-:-:S03]  /*40c0*/  IMAD.SHL.U32 R5, R6, 0x20, RZ ;  /* 0x0000002006057824 */ /* 0x008fc600078e00ff */
[-C--:B------:R-:W-:Y:S02]  /*40d0*/  SHF.L.U32 R4, R4, R6.reuse, RZ ;  /* 0x0000000604047219 */ /* 0x080fe400000006ff */
[----:B------:R-:W-:Y:S01]  /*40e0*/  SHF.L.U32 R6, R3, R6, RZ ;  /* 0x0000000603067219 */ /* 0x000fe200000006ff */
[----:B------:R3:W-:Y:S04]  /*40f0*/  STS [UR6+0x1a0], R5 ;  /* 0x0001a005ff007988 */ /* 0x0007e80008000806 */
[----:B------:R3:W-:Y:S04]  /*4100*/  ATOMS.OR RZ, [UR5+0x14], R4 ;  /* 0x00001404ffff798c */ /* 0x0007e8000b000005 */
[----:B------:R3:W-:Y:S01]  /*4110*/  ATOMS.OR RZ, [UR5+0x18], R6 ;  /* 0x00001806ffff798c */ /* 0x0007e2000b000005 */
[----:B------:R-:W-:Y:S03]  /*4120*/  SYNCS.ARRIVE.TRANS64.RED.A1T0 RZ, [UR4], RZ ;  /* 0x000000ffffff79a7 */ /* 0x000fe60008100404 */
[----:B------:R3:W-:Y:S01]  /*4130*/  ATOMS.XOR RZ, [UR5+0x10], R3 ;  /* 0x00001003ffff798c */ /* 0x0007e2000b800005 */
[----:B------:R-:W-:Y:S05]  /*4140*/  BRA `(.L_x_71) ;  /* 0x0000000000107947 */ /* 0x000fea0003800000 */
.L_x_64:
[----:B------:R-:W-:Y:S02]  /*4150*/  MOV R3, 0xffffffff ;  /* 0xffffffff00037802 */ /* 0x000fe40000000f00 */
[----:B------:R-:W-:-:S03]  /*4160*/  MOV R4, 0x4190 ;  /* 0x0000419000047802 */ /* 0x000fc60000000f00 */
[----:B------:R2:W-:Y:S04]  /*4170*/  STS [UR6+0x1a0], R3 ;  /* 0x0001a003ff007988 */ /* 0x0005e80008000806 */
[----:B-12--5:R-:W-:Y:S05]  /*4180*/  CALL.REL.NOINC `($__internal_1_$__cuda_sm10x_tcgen05_guardrail_trap_phase_invalid_during_alloc) ;  /* 0x00000058001c7944 */ /* 0x026fea0003c00000 */
.L_x_71:
[----:B------:R-:W-:Y:S05]  /*4190*/  WARPSYNC.ALL ;  /* 0x0000000000007948 */ /* 0x000fea0003800000 */
[----:B------:R-:W4:Y:S01]  /*41a0*/  S2UR UR20, SR_CgaCtaId ;  /* 0x00000000001479c3 */ /* 0x000f220000008800 */
[----:B------:R-:W-:Y:S01]  /*41b0*/  UMOV UR4, 0x400 ;  /* 0x0000040000047882 */ /* 0x000fe20000000000 */
[----:B------:R-:W-:-:S06]  /*41c0*/  NOP ;  /* 0x0000000000007918 */ /* 0x000fcc0000000000 */
[----:B------:R-:W-:Y:S06]  /*41d0*/  BAR.ARV 0x6, 0xa0 ;  /* 0x0182800000007b1d */ /* 0x000fec0000002000 */
[----:B------:R-:W1:Y:S01]  /*41e0*/  LDCU.64 UR6, c[0x0][0x388] ;  /* 0x00007100ff0677ac */ /* 0x000e620008000a00 */
[----:B------:R-:W-:Y:S01]  /*41f0*/  LOP3.LUT R2, R2, 0xffff, RZ, 0xc0, !PT ;  /* 0x0000ffff02027812 */ /* 0x000fe200078ec0ff */
[----:B--2---:R-:W-:Y:S01]  /*4200*/  IMAD.MOV.U32 R8, RZ, RZ, 0x1 ;  /* 0x00000001ff087424 */ /* 0x004fe200078e00ff */
[----:B------:R-:W-:Y:S01]  /*4210*/  LOP3.LUT R0, R0, 0xffff, RZ, 0xc0, !PT ;  /* 0x0000ffff00007812 */ /* 0x000fe200078ec0ff */
[----:B------:R-:W2:Y:S01]  /*4220*/  LDCU.64 UR8, c[0x0][0x390] ;  /* 0x00007200ff0877ac */ /* 0x000ea20008000a00 */
[----:B------:R-:W-:Y:S01]  /*4230*/  R2UR UR21, R2 ;  /* 0x00000000021572ca */ /* 0x000fe200000e0000 */
[----:B------:R-:W-:Y:S01]  /*4240*/  IMAD.MOV.U32 R2, RZ, RZ, RZ ;  /* 0x000000ffff027224 */ /* 0x000fe200078e00ff */
[----:B------:R-:W-:Y:S01]  /*4250*/  R2UR UR35, R0 ;  /* 0x00000000002372ca */ /* 0x000fe200000e0000 */
[----:B------:R-:W-:Y:S01]  /*4260*/  IMAD.MOV.U32 R0, RZ, RZ, RZ ;  /* 0x000000ffff007224 */ /* 0x000fe200078e00ff */
[----:B------:R-:W-:Y:S01]  /*4270*/  UMOV UR24, URZ ;  /* 0x000000ff00187c82 */ /* 0x000fe20008000000 */
[----:B----4-:R-:W-:Y:S01]  /*4280*/  ULEA UR20, UR20, UR4, 0x18 ;  /* 0x0000000414147291 */ /* 0x010fe2000f8ec0ff */
[----:B------:R-:W-:Y:S01]  /*4290*/  UMOV UR19, URZ ;  /* 0x000000ff00137c82 */ /* 0x000fe20008000000 */
[----:B------:R-:W-:-:S02]  /*42a0*/  UISETP.NE.AND UP3, UPT, UR38, URZ, UPT ;  /* 0x000000ff2600728c */ /* 0x000fc4000bf65270 */
[----:B------:R-:W-:Y:S01]  /*42b0*/  UIADD3 UR34, UPT, UPT, UR20, 0x158, URZ ;  /* 0x0000015814227890 */ /* 0x000fe2000fffe0ff */
[----:B------:R-:W-:Y:S01]  /*42c0*/  UMOV UR32, 0x0 ;  /* 0x0000000000207882 */ /* 0x000fe20000000000 */
[----:B-1----:R-:W-:-:S03]  /*42d0*/  UIADD3 UR4, UPT, UPT, UR6, 0x3f, URZ ;  /* 0x0000003f06047890 */ /* 0x002fc6000fffe0ff */
[----:B---3--:R-:W1:Y:S01]  /*42e0*/  LDS R3, [UR20+0x1a0] ;  /* 0x0001a014ff037984 */ /* 0x008e620008000800 */
[----:B------:R-:W-:Y:S01]  /*42f0*/  UMOV UR33, 0x8110490 ;  /* 0x0811049000217882 */ /* 0x000fe20000000000 */
[----:B------:R-:W-:Y:S02]  /*4300*/  UPRMT UR34, URZ, 0x654, UR34 ;  /* 0x00000654ff227896 */ /* 0x000fe40008000022 */
[----:B------:R-:W-:Y:S01]  /*4310*/  USHF.R.S32.HI UR5, URZ, 0x1f, UR4 ;  /* 0x0000001fff057899 */ /* 0x000fe20008011404 */
[----:B------:R-:W-:Y:S01]  /*4320*/  UMOV UR30, 0x0 ;  /* 0x00000000001e7882 */ /* 0x000fe20000000000 */
[----:B------:R-:W-:Y:S02]  /*4330*/  UMOV UR31, 0x8110490 ;  /* 0x08110490001f7882 */ /* 0x000fe40000000000 */
[----:B------:R-:W-:Y:S02]  /*4340*/  ULEA.HI UR4, UR5, UR4, URZ, 0x6 ;  /* 0x0000000405047291 */ /* 0x000fe4000f8f30ff */
[----:B------:R-:W-:-:S02]  /*4350*/  UIADD3 UR5, UPT, UPT, UR20, 0x25300, URZ ;  /* 0x0002530014057890 */ /* 0x000fc4000fffe0ff */
[----:B------:R-:W-:Y:S02]  /*4360*/  USHF.R.S32.HI UR4, URZ, 0x6, UR4 ;  /* 0x00000006ff047899 */ /* 0x000fe40008011404 */
[----:B------:R-:W-:Y:S02]  /*4370*/  USHF.R.U32.HI UR5, URZ, 0x4, UR5 ;  /* 0x00000004ff057899 */ /* 0x000fe40008011605 */
[----:B------:R-:W-:Y:S02]  /*4380*/  UIMAD UR4, UR4, UR7, URZ ;  /* 0x00000007040472a4 */ /* 0x000fe4000f8e02ff */
[----:B------:R-:W-:Y:S02]  /*4390*/  ULOP3.LUT UR23, UR5, 0x3fff, URZ, 0xc0, !UPT ;  /* 0x00003fff05177892 */ /* 0x000fe4000f8ec0ff */
[----:B--2---:R-:W-:Y:S01]  /*43a0*/  UIMAD UR4, UR4, UR8, URZ ;  /* 0x00000008040472a4 */ /* 0x004fe2000f8e02ff */
[----:B------:R-:W-:Y:S01]  /*43b0*/  UMOV UR28, 0x0 ;  /* 0x00000000001c7882 */ /* 0x000fe20000000000 */
[----:B------:R-:W-:-:S02]  /*43c0*/  UMOV UR29, 0x8110490 ;  /* 0x08110490001d7882 */ /* 0x000fc40000000000 */
[----:B------:R-:W-:Y:S02]  /*43d0*/  UIMAD UR6, UR4, UR9, URZ ;  /* 0x00000009040672a4 */ /* 0x000fe4000f8e02ff */
[----:B------:R-:W-:Y:S02]  /*43e0*/  UIADD3 UR4, UPT, UPT, UR20, 0x3300, URZ ;  /* 0x0000330014047890 */ /* 0x000fe4000fffe0ff */
[----:B------:R-:W-:Y:S02]  /*43f0*/  UIADD3 UR36, UPT, UPT, UR6, -0x1, URZ ;  /* 0xffffffff06247890 */ /* 0x000fe4000fffe0ff */
[----:B------:R-:W-:Y:S02]  /*4400*/  USHF.R.U32.HI UR4, URZ, 0x4, UR4 ;  /* 0x00000004ff047899 */ /* 0x000fe40008011604 */
[----:B------:R-:W-:Y:S02]  /*4410*/  UISETP.GE.AND UP4, UPT, UR6, 0x1, UPT ;  /* 0x000000010600788c */ /* 0x000fe4000bf86270 */
[----:B------:R-:W-:Y:S01]  /*4420*/  ULOP3.LUT UR4, UR4, 0x3fff, URZ, 0xc0, !UPT ;  /* 0x00003fff04047892 */ /* 0x000fe2000f8ec0ff */
[----:B------:R-:W-:Y:S01]  /*4430*/  UMOV UR26, 0x0 ;  /* 0x00000000001a7882 */ /* 0x000fe20000000000 */
[----:B------:R-:W-:-:S02]  /*4440*/  UMOV UR27, 0x8110490 ;  /* 0x08110490001b7882 */ /* 0x000fc40000000000 */
[----:B------:R-:W-:Y:S01]  /*4450*/  ULOP3.LUT UR22, UR4, 0x10000, URZ, 0xfc, !UPT ;  /* 0x0001000004167892 */ /* 0x000fe2000f8efcff */
[C---:B-1----:R-:W-:Y:S01]  /*4460*/  VIADD R5, R3.reuse, 0x20 ;  /* 0x0000002003057836 */ /* 0x042fe20000000000 */
[----:B------:R-:W-:-:S04]  /*4470*/  LOP3.LUT R4, R3, 0xffff, RZ, 0xc0, !PT ;  /* 0x0000ffff03047812 */ /* 0x000fc800078ec0ff */
[----:B------:R-:W-:-:S05]  /*4480*/  LOP3.LUT R5, R5, 0xffff, RZ, 0xc0, !PT ;  /* 0x0000ffff05057812 */ /* 0x000fca00078ec0ff */
[----:B------:R1:W-:Y:S02]  /*4490*/  STL.64 [R1], R4 ;  /* 0x0000000401007387 */ /* 0x0003e40000100a00 */
.L_x_83:
[----:B-1----:R-:W-:-:S04]  /*44a0*/  SHF.L.U32 R5, R2, 0x1f, RZ ;  /* 0x0000001f02057819 */ /* 0x002fc800000006ff */
[----:B------:R-:W1:Y:S02]  /*44b0*/  SYNCS.PHASECHK.TRANS64.TRYWAIT P0, [UR20+0x150], R5 ;  /* 0x00015005ff0075a7 */ /* 0x000e640008001114 */
[----:B-1-34-:R-:W-:Y:S05]  /*44c0*/  @!P0 BRA `(.L_x_75) ;  /* 0x0000004c00e48947 */ /* 0x01afea0003800000 */
.L_x_184:
[----:B-1----:R-:W1:Y:S01]  /*44d0*/  LDS.128 R4, [UR20+0x190] ;  /* 0x00019014ff047984 */ /* 0x002e620008000c00 */
[----:B------:R-:W-:Y:S01]  /*44e0*/  ULEA UR25, UR24, UR20, 0x3 ;  /* 0x0000001418197291 */ /* 0x000fe2000f8e18ff */
[----:B------:R-:W-:Y:S01]  /*44f0*/  @!PT LDS RZ, [RZ] ;  /* 0x00000000fffff984 */ /* 0x000fe20000000800 */
[----:B------:R-:W-:Y:S01]  /*4500*/  @!PT LDS RZ, [RZ] ;  /* 0x00000000fffff984 */ /* 0x000fe20000000800 */
[----:B------:R-:W-:Y:S01]  /*4510*/  @!PT LDS RZ, [RZ] ;  /* 0x00000000fffff984 */ /* 0x000fe20000000800 */
[----:B------:R-:W-:Y:S01]  /*4520*/  @!PT LDS RZ, [RZ] ;  /* 0x00000000fffff984 */ /* 0x000fe20000000800 */
[----:B------:R2:W-:Y:S06]  /*4530*/  MEMBAR.ALL.CTA ;  /* 0x0000000000007992 */ /* 0x0005ec0000008000 */
[----:B--2---:R-:W2:Y:S02]  /*4540*/  FENCE.VIEW.ASYNC.S ;  /* 0x00000000000073c6 */ /* 0x004ea40000000000 */
[----:B--2---:R-:W-:Y:S01]  /*4550*/  SYNCS.ARRIVE.TRANS64.RED.A1T0 RZ, [UR34], RZ ;  /* 0x000000ffffff79a7 */ /* 0x004fe20008100422 */
[----:B-1----:R-:W-:Y:S01]  /*4560*/  LOP3.LUT P3, RZ, R6, 0x1, RZ, 0xc0, !PT ;  /* 0x0000000106ff7812 */ /* 0x002fe2000786c0ff */
[----:B------:R-:W-:-:S12]  /*4570*/  BRA.U UP3, `(.L_x_76) ;  /* 0x00000001030c7547 */ /* 0x000fd8000b800000 */
[----:B------:R-:W-:-:S04]  /*4580*/  SHF.L.U32 R5, R8, 0x1f, RZ ;  /* 0x0000001f08057819 */ /* 0x000fc800000006ff */
[----:B------:R-:W1:Y:S02]  /*4590*/  SYNCS.PHASECHK.TRANS64.TRYWAIT P0, [UR25+0x170], R5 ;  /* 0x00017005ff0075a7 */ /* 0x000e640008001119 */
[----:B-1----:R-:W-:Y:S05]  /*45a0*/  @!P0 BRA `(.L_x_77) ;  /* 0x0000004c00c48947 */ /* 0x002fea0003800000 */
.L_x_76:
[----:B------:R-:W-:Y:S05]  /*45b0*/  BRA.U UP3, `(.L_x_78) ;  /* 0x0000000503047547 */ /* 0x000fea000b800000 */
[----:B------:R-:W-:Y:S05]  /*45c0*/  BRA.U !UP4, `(.L_x_79) ;  /* 0x000000010cf47547 */ /* 0x000fea000b800000 */
[----:B------:R-:W-:Y:S01]  /*45d0*/  ULEA UR4, UR24, UR43, 0x2 ;  /* 0x0000002b18047291 */ /* 0x000fe2000f8e10ff */
[----:B-1----:R-:W-:-:S08]  /*45e0*/  SHF.L.U32 R4, R0, 0x1f, RZ ;  /* 0x0000001f00047819 */ /* 0x002fd000000006ff */
[----:B------:R-:W5:Y:S01]  /*45f0*/  LDL R5, [UR4] ;  /* 0x00000004ff057983 */ /* 0x000f620008100800 */
[----:B------:R-:W-:Y:S02]  /*4600*/  ULEA UR4, UR19, UR20, 0x3 ;  /* 0x0000001413047291 */ /* 0x000fe4000f8e18ff */
[----:B------:R-:W-:Y:S01]  /*4610*/  UPLOP3.LUT UP2, UPT, UPT, UPT, UPT, 0x40, 0x4 ;  /* 0x000000000004789c */ /* 0x000fe20003f4e870 */
[----:B------:R-:W-:-:S06]  /*4620*/  UMOV UR17, UR36 ;  /* 0x0000002400117c82 */ /* 0x000fcc0008000000 */
[----:B------:R1:W2:Y:S01]  /*4630*/  SYNCS.PHASECHK.TRANS64.TRYWAIT P2, [UR4], R4 ;  /* 0x00000004ff0075a7 */ /* 0x0002a20008041104 */
[----:B------:R-:W-:-:S05]  /*4640*/  UMOV UR4, UR19 ;  /* 0x0000001300047c82 */ /* 0x000fca0008000000 */
.L_x_82:
[----:B------:R-:W-:Y:S01]  /*4650*/  ULEA UR18, UR4, UR20, 0x3 ;  /* 0x0000001404127291 */ /* 0x000fe2000f8e18ff */
[----:B--234-:R-:W-:Y:S11]  /*4660*/  @P2 BRA `(.L_x_80) ;  /* 0x00000000000c2947 */ /* 0x01cff60003800000 */
[----:B------:R-:W-:Y:S04]  /*4670*/  SHF.L.U32 R6, R0, 0x1f, RZ ;  /* 0x0000001f00067819 */ /* 0x000fe800000006ff */
[----:B------:R-:W2:Y:S02]  /*4680*/  SYNCS.PHASECHK.TRANS64.TRYWAIT P0, [UR18], R6 ;  /* 0x00000006ff0075a7 */ /* 0x000ea40008001112 */
[----:B--2---:R-:W-:Y:S05]  /*4690*/  @!P0 BRA `(.L_x_81) ;  /* 0x0000004c00a08947 */ /* 0x004fea0003800000 */
.L_x_80:
[----:B------:R-:W-:Y:S01]  /*46a0*/  UISETP.NE.AND UP0, UPT, UR17, URZ, UPT ;  /* 0x000000ff1100728c */ /* 0x000fe2000bf05270 */
[----:B------:R-:W-:Y:S01]  /*46b0*/  PLOP3.LUT P2, PT, PT, PT, PT, 0x80, 0x8 ;  /* 0x000000000008781c */ /* 0x000fe20003f4f070 */
[----:B------:R-:W-:Y:S02]  /*46c0*/  UIADD3 UR5, UPT, UPT, UR4, 0x1, URZ ;  /* 0x0000000104057890 */ /* 0x000fe4000fffe0ff */
[----:B------:R-:W-:Y:S02]  /*46d0*/  ULEA UR10, UR4, UR23, 0x8 ;  /* 0x00000017040a7291 */ /* 0x000fe4000f8e40ff */
[----:B------:R-:W-:Y:S01]  /*46e0*/  UISETP.NE.AND UP1, UPT, UR5, 0x11, UPT ;  /* 0x000000110500788c */ /* 0x000fe2000bf25270 */
[----:B------:R-:W-:Y:S01]  /*46f0*/  PLOP3.LUT P0, PT, PT, PT, UP0, 0x80, 0x8 ;  /* 0x000000000008781c */ /* 0x000fe20003f0f008 */
[----:B------:R-:W-:Y:S02]  /*4700*/  ULEA UR14, UR4, UR22, 0x9 ;  /* 0x00000016040e7291 */ /* 0x000fe4000f8e48ff */
[----:B------:R-:W-:Y:S02]  /*4710*/  USEL UR6, URZ, 0x1, UP1 ;  /* 0x00000001ff067887 */ /* 0x000fe40008800000 */
[----:B------:R-:W-:Y:S01]  /*4720*/  USEL UR19, UR5, URZ, UP1 ;  /* 0x000000ff05137287 */ /* 0x000fe20008800000 */
[----:B------:R-:W-:Y:S11]  /*4730*/  ELECT P1, URZ, PT ;  /* 0x0000000000ff782f */ /* 0x000ff60003820000 */
[----:B------:R-:W-:Y:S02]  /*4740*/  @!UPT UIADD3 URZ, UPT, UPT, URZ, URZ, URZ ;  /* 0x000000fffffff290 */ /* 0x000fe4000fffe0ff */
[C---:B-----5:R-:W-:Y:S01]  /*4750*/  @P1 R2UR.BROADCAST UR4, R5.reuse ;  /* 0x00000000050412ca */ /* 0x060fe200008e0000 */
[----:B------:R-:W-:Y:S01]  /*4760*/  @UP0 ULEA UR5, UR19, UR20, 0x3 ;  /* 0x0000001413050291 */ /* 0x000fe2000f8e18ff */
[----:B------:R-:W-:Y:S01]  /*4770*/  LOP3.LUT R0, R0, UR6, RZ, 0x3c, !PT ;  /* 0x0000000600007c12 */ /* 0x000fe2000f8e3cff */
[----:B------:R-:W-:Y:S02]  /*4780*/  UIADD3 UR8, UPT, UPT, UR10, 0x40, URZ ;  /* 0x000000400a087890 */ /* 0x000fe4000fffe0ff */
[----:B------:R-:W-:Y:S01]  /*4790*/  UIADD3 UR6, UPT, UPT, UR14, 0x2, URZ ;  /* 0x000000020e067890 */ /* 0x000fe2000fffe0ff */
[----:B-1----:R-:W-:Y:S01]  /*47a0*/  @P0 SHF.L.U32 R4, R0, 0x1f, RZ ;  /* 0x0000001f00040819 */ /* 0x002fe200000006ff */
[----:B------:R-:W-:Y:S01]  /*47b0*/  UIADD3 UR12, UPT, UPT, UR10, 0x80, URZ ;  /* 0x000000800a0c7890 */ /* 0x000fe2000fffe0ff */
[----:B------:R-:W-:Y:S02]  /*47c0*/  UMOV UR11, 0x80004020 ;  /* 0x80004020000b7882 */ /* 0x000fe40000000000 */
[----:B------:R3:W4:Y:S01]  /*47d0*/  @P0 SYNCS.PHASECHK.TRANS64.TRYWAIT P2, [UR5], R4 ;  /* 0x00000004ff0005a7 */ /* 0x0007220008041105 */
[----:B------:R-:W-:Y:S11]  /*47e0*/  ELECT P0, URZ, PT ;  /* 0x0000000000ff782f */ /* 0x000ff60003800000 */
[----:B------:R-:W-:Y:S02]  /*47f0*/  @!UPT UIADD3 URZ, UPT, UPT, URZ, URZ, URZ ;  /* 0x000000fffffff290 */ /* 0x000fe4000fffe0ff */
[C---:B------:R-:W-:Y:S02]  /*4800*/  @P0 R2UR.BROADCAST UR16, R5.reuse ;  /* 0x00000000051002ca */ /* 0x040fe400008e0000 */
[----:B------:R-:W-:Y:S01]  /*4810*/  ELECT P0, URZ, PT ;  /* 0x0000000000ff782f */ /* 0x000fe20003800000 */
[----:B------:R-:W-:Y:S01]  /*4820*/  UMOV UR15, 0x40004040 ;  /* 0x40004040000f7882 */ /* 0x000fe20000000000 */
[----:B------:R-:W-:Y:S01]  /*4830*/  UMOV UR9, 0x80004020 ;  /* 0x8000402000097882 */ /* 0x000fe20000000000 */
[----:B------:R1:W-:Y:S01]  /*4840*/  UTCHMMA.2CTA gdesc[UR14], gdesc[UR10], tmem[UR4], tmem[UR32], idesc[UR33], UP2 ;  /* 0x00ff200a0e0075ea */ /* 0x0003e20009200004 */
[----:B------:R-:W-:Y:S01]  /*4850*/  UPLOP3.LUT UP2, UPT, UPT, UPT, UPT, 0x80, 0x8 ;  /* 0x000000000008789c */ /* 0x000fe20003f4f070 */
[----:B------:R-:W-:Y:S01]  /*4860*/  UMOV UR7, 0x40004040 ;  /* 0x4000404000077882 */ /* 0x000fe20000000000 */
[----:B------:R-:W-:Y:S01]  /*4870*/  UMOV UR13, 0x80004020 ;  /* 0x80004020000d7882 */ /* 0x000fe20000000000 */
[----:B------:R-:W-:Y:S04]  /*4880*/  UMOV UR5, 0x40004040 ;  /* 0x4000404000057882 */ /* 0x000fe80000000000 */
[----:B------:R2:W-:Y:S01]  /*4890*/  UTCHMMA.2CTA gdesc[UR6], gdesc[UR8], tmem[UR16], tmem[UR30], idesc[UR31], UPT ;  /* 0x00ff1e08060075ea */ /* 0x0005e2000ba00010 */
[----:B-1----:R-:W-:Y:S01]  /*48a0*/  UIADD3 UR4, UPT, UPT, UR14, 0x4, URZ ;  /* 0x000000040e047890 */ /* 0x002fe2000fffe0ff */
[C---:B------:R-:W-:Y:S02]  /*48b0*/  @P0 R2UR.BROADCAST UR15, R5.reuse ;  /* 0x00000000050f02ca */ /* 0x040fe400008e0000 */
[----:B------:R-:W-:Y:S01]  /*48c0*/  ELECT P0, URZ, PT ;  /* 0x0000000000ff782f */ /* 0x000fe20003800000 */
[----:B------:R-:W-:Y:S02]  /*48d0*/  UIADD3 UR10, UPT, UPT, UR10, 0xc0, URZ ;  /* 0x000000c00a0a7890 */ /* 0x000fe4000fffe0ff */
[----:B--2---:R-:W-:Y:S10]  /*48e0*/  UIADD3 UR6, UPT, UPT, UR14, 0x6, URZ ;  /* 0x000000060e067890 */ /* 0x004ff4000fffe0ff */
[----:B------:R-:W-:Y:S01]  /*48f0*/  @P0 R2UR.BROADCAST UR9, R5 ;  /* 0x00000000050902ca */ /* 0x000fe200008e0000 */
[----:B------:R-:W-:Y:S01]  /*4900*/  UIADD3 UR8, UPT, UPT, UR18, 0x88, URZ ;  /* 0x0000008812087890 */ /* 0x000fe2000fffe0ff */
[----:B------:R1:W-:Y:S11]  /*4910*/  UTCHMMA.2CTA gdesc[UR4], gdesc[UR12], tmem[UR15], tmem[UR28], idesc[UR29], UPT ;  /* 0x00ff1c0c040075ea */ /* 0x0003f6000ba0000f */
[----:B------:R3:W-:Y:S01]  /*4920*/  UTCHMMA.2CTA gdesc[UR6], gdesc[UR10], tmem[UR9], tmem[UR26], idesc[UR27], UPT ;  /* 0x00ff1a0a060075ea */ /* 0x0007e2000ba00009 */
[----:B------:R3:W-:Y:S01]  /*4930*/  UTCBAR.2CTA.MULTICAST [UR8], URZ, UR21 ;  /* 0x000000ff080073e9 */ /* 0x0007e20008200815 */
[----:B-1----:R-:W-:Y:S02]  /*4940*/  UIADD3 UR4, UPT, UPT, UR17, 0x1, URZ ;  /* 0x0000000111047890 */ /* 0x002fe4000fffe0ff */
[----:B------:R-:W-:Y:S02]  /*4950*/  UIADD3 UR5, UPT, UPT, UR17, -0x1, URZ ;  /* 0xffffffff11057890 */ /* 0x000fe4000fffe0ff */
[----:B------:R-:W-:Y:S03]  /*4960*/  UISETP.GT.U32.AND UP0, UPT, UR4, 0x1, UPT ;  /* 0x000000010400788c */ /* 0x000fe6000bf04070 */
[----:B------:R-:W-:Y:S02]  /*4970*/  UMOV UR4, UR19 ;  /* 0x0000001300047c82 */ /* 0x000fe40008000000 */
[----:B------:R-:W-:Y:S04]  /*4980*/  UMOV UR17, UR5 ;  /* 0x0000000500117c82 */ /* 0x000fe80008000000 */
[----:B------:R-:W-:Y:S05]  /*4990*/  BRA.U UP0, `(.L_x_82) ;  /* 0xfffffffd002c7547 */ /* 0x000fea000b83ffff */
.L_x_79:
[----:B------:R-:W-:-:S09]  /*49a0*/  UIADD3 UR4, UPT, UPT, UR25, 0x160, URZ ;  /* 0x0000016019047890 */ /* 0x000fd2000fffe0ff */
[----:B------:R2:W-:Y:S01]  /*49b0*/  UTCBAR.2CTA.MULTICAST [UR4], URZ, UR35 ;  /* 0x000000ff040073e9 */ /* 0x0005e20008200823 */
[----:B------:R-:W-:Y:S02]  /*49c0*/  NOP ;  /* 0x0000000000007918 */ /* 0x000fe40000000000 */
.L_x_78:
[----:B--2---:R-:W-:Y:S01]  /*49d0*/  UIADD3 UR4, UPT, UPT, UR24, 0x1, URZ ;  /* 0x0000000118047890 */ /* 0x004fe2000fffe0ff */
[----:B------:R-:W-:-:S03]  /*49e0*/  LOP3.LUT R2, R2, 0x1, RZ, 0x3c, !PT ;  /* 0x0000000102027812 */ /* 0x000fc600078e3cff */
[----:B------:R-:W-:-:S04]  /*49f0*/  UISETP.NE.AND UP0, UPT, UR4, 0x2, UPT ;  /* 0x000000020400788c */ /* 0x000fc8000bf05270 */
[----:B------:R-:W-:Y:S02]  /*4a00*/  USEL UR5, URZ, 0x1, UP0 ;  /* 0x00000001ff057887 */ /* 0x000fe40008000000 */
[----:B------:R-:W-:-:S04]  /*4a10*/  USEL UR24, UR4, URZ, UP0 ;  /* 0x000000ff04187287 */ /* 0x000fc80008000000 */
[----:B------:R-:W-:Y:S01]  /*4a20*/  LOP3.LUT R8, R8, UR5, RZ, 0x3c, !PT ;  /* 0x0000000508087c12 */ /* 0x000fe2000f8e3cff */
[----:B------:R-:W-:Y:S07]  /*4a30*/  @P3 BRA `(.L_x_83) ;  /* 0xfffffff800983947 */ /* 0x000fee000383ffff */
[----:B---3--:R-:W2:Y:S01]  /*4a40*/  S2UR UR8, SR_CgaCtaId ;  /* 0x00000000000879c3 */ /* 0x008ea20000008800 */
[----:B------:R-:W-:Y:S01]  /*4a50*/  ELECT P0, URZ, PT ;  /* 0x0000000000ff782f */ /* 0x000fe20003800000 */
[----:B------:R-:W-:Y:S01]  /*4a60*/  HFMA2 R0, -RZ, RZ, 0, 5.9604644775390625e-08 ;  /* 0x00000001ff007431 */ /* 0x000fe200000001ff */
[----:B------:R-:W-:-:S05]  /*4a70*/  UMOV UR4, 0x40 ;  /* 0x0000004000047882 */ /* 0x000fca0000000000 */
[----:B------:R-:W-:Y:S01]  /*4a80*/  UVIRTCOUNT.DEALLOC.SMPOOL 0x80 ;  /* 0x000000800000784c */ /* 0x000fe20000000000 */
[----:B------:R-:W-:Y:S02]  /*4a90*/  UISETP.NE.AND UP0, UPT, UR38, URZ, UPT ;  /* 0x000000ff2600728c */ /* 0x000fe4000bf05270 */
[----:B--2---:R-:W-:-:S09]  /*4aa0*/  ULEA UR8, UR8, UR4, 0x18 ;  /* 0x0000000408087291 */ /* 0x004fd2000f8ec0ff */
[----:B------:R2:W-:Y:S01]  /*4ab0*/  @P0 STS.U8 [UR8+0x1c], R0 ;  /* 0x00001c00ff000988 */ /* 0x0005e20008000008 */
[----:B------:R-:W-:Y:S05]  /*4ac0*/  BRA.U UP0, `(.L_x_84) ;  /* 0x0000000100587547 */ /* 0x000fea000b800000 */
[----:B------:R-:W-:Y:S01]  /*4ad0*/  UIADD3 UR5, UPT, UPT, UR20, 0x170, URZ ;  /* 0x0000017014057890 */ /* 0x000fe2000fffe0ff */
[----:B------:R-:W-:-:S03]  /*4ae0*/  SHF.L.U32 R2, R8, 0x1f, RZ ;  /* 0x0000001f08027819 */ /* 0x000fc600000006ff */
[----:B------:R-:W-:-:S09]  /*4af0*/  ULEA UR4, UR24, UR5, 0x3 ;  /* 0x0000000518047291 */ /* 0x000fd2000f8e18ff */
[----:B------:R-:W3:Y:S02]  /*4b00*/  SYNCS.PHASECHK.TRANS64.TRYWAIT P0, [UR4], R2 ;  /* 0x00000002ff0075a7 */ /* 0x000ee40008001104 */
[----:B---3--:R-:W-:Y:S05]  /*4b10*/  @!P0 BRA `(.L_x_85) ;  /* 0x0000004800988947 */ /* 0x008fea0003800000 */
.L_x_188:
[----:B------:R-:W-:-:S04]  /*4b20*/  UIADD3 UR4, UPT, UPT, UR24, 0x1, URZ ;  /* 0x0000000118047890 */ /* 0x000fc8000fffe0ff */
[----:B------:R-:W-:-:S04]  /*4b30*/  UISETP.NE.AND UP1, UPT, UR4, 0x2, UPT ;  /* 0x000000020400788c */ /* 0x000fc8000bf25270 */
[----:B------:R-:W-:Y:S02]  /*4b40*/  USEL UR6, URZ, 0x1, UP1 ;  /* 0x00000001ff067887 */ /* 0x000fe40008800000 */
[----:B------:R-:W-:-:S04]  /*4b50*/  USEL UR4, UR4, URZ, UP1 ;  /* 0x000000ff04047287 */ /* 0x000fc80008800000 */
[----:B------:R-:W-:Y:S01]  /*4b60*/  ULEA UR4, UR4, UR5, 0x3 ;  /* 0x0000000504047291 */ /* 0x000fe2000f8e18ff */
[----:B--2---:R-:W-:-:S04]  /*4b70*/  LOP3.LUT R2, R8, UR6, RZ, 0x3c, !PT ;  /* 0x0000000608027c12 */ /* 0x004fc8000f8e3cff */
[----:B------:R-:W-:Y:S01]  /*4b80*/  SHF.L.U32 R2, R2, 0x1f, RZ ;  /* 0x0000001f02027819 */ /* 0x000fe200000006ff */
[----:B------:R-:W-:-:S04]  /*4b90*/  IMAD.U32 R0, RZ, RZ, UR4 ;  /* 0x00000004ff007e24 */ /* 0x000fc8000f8e00ff */
[----:B------:R2:W3:Y:S03]  /*4ba0*/  SYNCS.PHASECHK.TRANS64.TRYWAIT P0, [R0+URZ], R2 ;  /* 0x00000002000075a7 */ /* 0x0004e600080011ff */
[----:B---3--:R-:W-:Y:S05]  /*4bb0*/  @!P0 NANOSLEEP.SYNCS 0x989680 ;  /* 0x009896800000895d */ /* 0x008fea0003900000 */
[----:B------:R-:W3:Y:S02]  /*4bc0*/  @!P0 SYNCS.PHASECHK.TRANS64 P0, [R0+URZ], R2 ;  /* 0x00000002000085a7 */ /* 0x000ee400080010ff */
[----:B---3--:R-:W-:Y:S05]  /*4bd0*/  @P0 BRA `(.L_x_86) ;  /* 0x0000000000200947 */ /* 0x008fea0003800000 */
.L_x_87:
[----:B---3--:R3:W1:Y:S02]  /*4be0*/  SYNCS.PHASECHK.TRANS64.TRYWAIT P0, [R0+URZ], R2 ;  /* 0x00000002000075a7 */ /* 0x00866400080011ff */
[----:B-1----:R-:W-:Y:S05]  /*4bf0*/  @!P0 NANOSLEEP.SYNCS 0x989680 ;  /* 0x009896800000895d */ /* 0x002fea0003900000 */
[----:B------:R-:W1:Y:S02]  /*4c00*/  @!P0 SYNCS.PHASECHK.TRANS64 P0, [R0+URZ], R2 ;  /* 0x00000002000085a7 */ /* 0x000e6400080010ff */
[----:B-1----:R-:W-:Y:S05]  /*4c10*/  @!P0 BRA `(.L_x_87) ;  /* 0xfffffffc00f08947 */ /* 0x002fea000383ffff */
[----:B------:R-:W-:Y:S05]  /*4c20*/  BRA `(.L_x_86) ;  /* 0x00000000000c7947 */ /* 0x000fea0003800000 */
.L_x_84:
[----:B------:R-:W-:-:S04]  /*4c30*/  UIADD3 UR4, UPT, UPT, UR20, 0x180, URZ ;  /* 0x0000018014047890 */ /* 0x000fc8000fffe0ff */
[----:B------:R-:W-:-:S09]  /*4c40*/  UPRMT UR4, UR37, 0x654, UR4 ;  /* 0x0000065425047896 */ /* 0x000fd20008000004 */
[----:B------:R-:W-:Y:S03]  /*4c50*/  SYNCS.ARRIVE.TRANS64.RED.A1T0 RZ, [UR4], RZ ;  /* 0x000000ffffff79a7 */ /* 0x000fe60008100404 */
.L_x_86:
[----:B--23--:R-:W-:Y:S01]  /*4c60*/  SHF.L.U32 R2, RZ, 0x1f, RZ ;  /* 0x0000001fff027819 */ /* 0x00cfe200000006ff */
[----:B------:R-:W-:Y:S01]  /*4c70*/  UIADD3 UR4, UPT, UPT, UR20, 0x180, URZ ;  /* 0x0000018014047890 */ /* 0x000fe2000fffe0ff */
[----:B------:R-:W-:Y:S02]  /*4c80*/  PLOP3.LUT P0, PT, PT, PT, UP0, 0x80, 0x8 ;  /* 0x000000000008781c */ /* 0x000fe40003f0f008 */
[----:B------:R-:W2:Y:S02]  /*4c90*/  SYNCS.PHASECHK.TRANS64.TRYWAIT P1, [UR20+0x180], R2 ;  /* 0x00018002ff0075a7 */ /* 0x000ea40008021114 */
[----:B--2---:R-:W-:Y:S09]  /*4ca0*/  @!P1 BRA `(.L_x_88) ;  /* 0x00000048004c9947 */ /* 0x004ff20003800000 */
.L_x_190:
[----:B------:R-:W-:Y:S01]  /*4cb0*/  @!UP0 UPRMT UR4, UR37, 0x654, UR4 ;  /* 0x0000065425048896 */ /* 0x000fe20008000004 */
[----:B------:R-:W-:Y:S01]  /*4cc0*/  LOP3.LUT R3, R3, 0xffff, RZ, 0xc0, !PT ;  /* 0x0000ffff03037812 */ /* 0x000fe200078ec0ff */
[----:B--2---:R-:W-:-:S03]  /*4cd0*/  IMAD.MOV.U32 R2, RZ, RZ, 0xffff ;  /* 0x0000ffffff027424 */ /* 0x004fc600078e00ff */
[----:B------:R-:W-:-:S04]  /*4ce0*/  SHF.R.U32.HI R3, RZ, 0x5, R3 ;  /* 0x00000005ff037819 */ /* 0x000fc80000011603 */
[----:B------:R-:W-:Y:S01]  /*4cf0*/  @!P0 SYNCS.ARRIVE.TRANS64.RED.A1T0 RZ, [UR4], RZ ;  /* 0x000000ffffff89a7 */ /* 0x000fe20008100404 */
[----:B------:R-:W-:Y:S01]  /*4d00*/  NOP ;  /* 0x0000000000007918 */ /* 0x000fe20000000000 */
[----:B------:R-:W2:Y:S01]  /*4d10*/  LDS R0, [UR8+0x14] ;  /* 0x00001408ff007984 */ /* 0x000ea20008000800 */
[----:B------:R-:W-:-:S04]  /*4d20*/  SHF.L.U32 R2, R2, R3, RZ ;  /* 0x0000000302027219 */ /* 0x000fc800000006ff */
[----:B--2---:R-:W-:-:S04]  /*4d30*/  LOP3.LUT R0, R0, R2, RZ, 0xc0, !PT ;  /* 0x0000000200007212 */ /* 0x004fc800078ec0ff */
[----:B------:R-:W-:Y:S01]  /*4d40*/  ISETP.NE.AND P0, PT, R0, R2, PT ;  /* 0x000000020000720c */ /* 0x000fe20003f05270 */
[----:B------:R-:W-:-:S05]  /*4d50*/  IMAD.MOV.U32 R0, RZ, RZ, 0x1 ;  /* 0x00000001ff007424 */ /* 0x000fca00078e00ff */
[----:B------:R-:W-:-:S07]  /*4d60*/  SHF.L.U32 R0, R0, R3, RZ ;  /* 0x0000000300007219 */ /* 0x000fce00000006ff */
[----:B------:R-:W-:Y:S05]  /*4d70*/  @P0 BRA `(.L_x_89) ;  /* 0x00000000005c0947 */ /* 0x000fea0003800000 */
[----:B------:R-:W2:Y:S02]  /*4d80*/  LDS R3, [UR8+0x18] ;  /* 0x00001808ff037984 */ /* 0x000ea40008000800 */
[----:B--2---:R-:W-:-:S04]  /*4d90*/  LOP3.LUT R3, R3, R0, RZ, 0xc0, !PT ;  /* 0x0000000003037212 */ /* 0x004fc800078ec0ff */
[----:B------:R-:W-:-:S13]  /*4da0*/  ISETP.NE.AND P0, PT, R3, R0, PT ;  /* 0x000000000300720c */ /* 0x000fda0003f05270 */
[----:B------:R-:W-:Y:S05]  /*4db0*/  @P0 BRA `(.L_x_90) ;  /* 0x0000000000400947 */ /* 0x000fea0003800000 */
[----:B------:R-:W-:Y:S01]  /*4dc0*/  R2UR UR4, R2 ;  /* 0x00000000020472ca */ /* 0x000fe200000e0000 */
[----:B------:R-:W2:Y:S01]  /*4dd0*/  S2R R3, SR_LANEID ;  /* 0x0000000000037919 */ /* 0x000ea20000000000 */
[----:B------:R-:W-:-:S04]  /*4de0*/  LOP3.LUT R0, RZ, R0, RZ, 0x33, !PT ;  /* 0x00000000ff007212 */ /* 0x000fc800078e33ff */
[----:B------:R-:W3:Y:S07]  /*4df0*/  REDUX UR6, R0 ;  /* 0x00000000000673c4 */ /* 0x000eee0000000000 */
[----:B------:R-:W-:-:S03]  /*4e00*/  ULOP3.LUT UR5, URZ, UR4, URZ, 0x33, !UPT ;  /* 0x00000004ff057292 */ /* 0x000fc6000f8e33ff */
[----:B------:R-:W-:Y:S02]  /*4e10*/  VOTEU.ANY UR4, UPT, PT ;  /* 0x0000000000047886 */ /* 0x000fe400038e0100 */
[----:B------:R-:W-:Y:S01]  /*4e20*/  UFLO.U32 UR4, UR4 ;  /* 0x00000004000472bd */ /* 0x000fe200080e0000 */
[----:B------:R-:W-:-:S04]  /*4e30*/  IMAD.U32 R2, RZ, RZ, UR5 ;  /* 0x00000005ff027e24 */ /* 0x000fc8000f8e00ff */
[----:B------:R-:W1:Y:S02]  /*4e40*/  REDUX UR7, R2 ;  /* 0x00000000020773c4 */ /* 0x000e640000000000 */
[----:B------:R1:W-:Y:S01]  /*4e50*/  UTCATOMSWS.AND URZ, UR5 ;  /* 0x0000000500ff79e3 */ /* 0x0003e20008000000 */
[----:B---3--:R-:W-:Y:S01]  /*4e60*/  IMAD.U32 R0, RZ, RZ, UR6 ;  /* 0x00000006ff007e24 */ /* 0x008fe2000f8e00ff */
[----:B--2---:R-:W-:Y:S01]  /*4e70*/  ISETP.EQ.U32.AND P0, PT, R3, UR4, PT ;  /* 0x0000000403007c0c */ /* 0x004fe2000bf02070 */
[----:B-1----:R-:W-:-:S12]  /*4e80*/  IMAD.U32 R2, RZ, RZ, UR7 ;  /* 0x00000007ff027e24 */ /* 0x002fd8000f8e00ff */
[----:B------:R1:W-:Y:S04]  /*4e90*/  @P0 ATOMS.AND RZ, [UR8+0x14], R2 ;  /* 0x00001402ffff098c */ /* 0x0003e8000a800008 */
[----:B------:R1:W-:Y:S01]  /*4ea0*/  @P0 ATOMS.AND RZ, [UR8+0x18], R0 ;  /* 0x00001800ffff098c */ /* 0x0003e2000a800008 */
[----:B------:R-:W-:Y:S05]  /*4eb0*/  BRA `(.L_x_91) ;  /* 0x0000000000147947 */ /* 0x000fea0003800000 */
.L_x_90:
[----:B------:R-:W-:Y:S02]  /*4ec0*/  MOV R2, 0x4ee0 ;  /* 0x00004ee000027802 */ /* 0x000fe40000000f00 */
[----:B-1--45:R-:W-:Y:S05]  /*4ed0*/  CALL.REL.NOINC `($__internal_0_$__cuda_sm10x_tcgen05_guardrail_trap_col_being_dealloced_not_returned_by_alloc) ;  /* 0x0000004800bc7944 */ /* 0x032fea0003c00000 */
[----:B------:R-:W-:Y:S05]  /*4ee0*/  BRA `(.L_x_91) ;  /* 0x0000000000087947 */ /* 0x000fea0003800000 */
.L_x_89:
[----:B------:R-:W-:Y:S02]  /*4ef0*/  MOV R2, 0x4f10 ;  /* 0x00004f1000027802 */ /* 0x000fe40000000f00 */
[----:B-1--45:R-:W-:Y:S05]  /*4f00*/  CALL.REL.NOINC `($__internal_2_$__cuda_sm10x_tcgen05_guardrail_trap_unallocated_columns_being_dealloced) ;  /* 0x0000004800c87944 */ /* 0x032fea0003c00000 */
.L_x_91:
[----:B------:R-:W-:Y:S01]  /*4f10*/  NOP ;  /* 0x0000000000007918 */ /* 0x000fe20000000000 */
[----:B------:R-:W-:Y:S05]  /*4f20*/  EXIT ;  /* 0x000000000000794d */ /* 0x000fea0003800000 */
.L_x_63:
[----:B------:R-:W-:-:S09]  /*4f30*/  UISETP.NE.OR UP0, UPT, UR18, 0x3, !UP3 ;  /* 0x000000031200788c */ /* 0x000fd2000df05670 */
[----:B------:R-:W-:Y:S05]  /*4f40*/  BRA.U UP0, `(.L_x_92) ;  /* 0x0000001100c07547 */ /* 0x000fea000b800000 */
[----:B------:R-:W2:Y:S01]  /*4f50*/  LDCU.64 UR4, c[0x0][0x988] ;  /* 0x00013100ff0477ac */ /* 0x000ea20008000a00 */
[----:B------:R-:W3:Y:S01]  /*4f60*/  S2UR UR6, SR_CgaCtaId ;  /* 0x00000000000679c3 */ /* 0x000ee20000008800 */
[----:B------:R-:W-:Y:S01]  /*4f70*/  HFMA2 R10, -RZ, RZ, 0, 5.9604644775390625e-08 ;  /* 0x00000001ff0a7431 */ /* 0x000fe200000001ff */
[----:B------:R-:W-:Y:S01]  /*4f80*/  MOV R9, RZ ;  /* 0x000000ff00097202 */ /* 0x000fe20000000f00 */
[----:B------:R-:W4:Y:S01]  /*4f90*/  LDCU UR37, c[0x0][0x370] ;  /* 0x00006e00ff2577ac */ /* 0x000f220008000800 */
[----:B------:R-:W-:Y:S01]  /*4fa0*/  HFMA2 R3, -RZ, RZ, 0, 0.00048828125 ;  /* 0x00001000ff037431 */ /* 0x000fe200000001ff */
[----:B------:R-:W1:Y:S03]  /*4fb0*/  LDCU.128 UR32, c[0x0][0xc10] ;  /* 0x00018200ff2077ac */ /* 0x000e660008000c00 */
[----:B------:R-:W4:Y:S01]  /*4fc0*/  LDC.64 R12, c[0x0][0x348] ;  /* 0x0000d200ff0c7b82 */ /* 0x000f220000000a00 */
[----:B------:R-:W1:Y:S01]  /*4fd0*/  LDCU UR36, c[0x0][0x374] ;  /* 0x00006e80ff2477ac */ /* 0x000e620008000800 */
[----:B------:R-:W4:Y:S01]  /*4fe0*/  LDCU.64 UR30, c[0x0][0x990] ;  /* 0x00013200ff1e77ac */ /* 0x000f220008000a00 */
[----:B------:R-:W4:Y:S01]  /*4ff0*/  LDCU UR26, c[0x0][0xc0c] ;  /* 0x00018180ff1a77ac */ /* 0x000f220008000800 */
[----:B--2---:R-:W-:Y:S01]  /*5000*/  UISETP.NE.U32.AND UP0, UPT, UR4, URZ, UPT ;  /* 0x000000ff0400728c */ /* 0x004fe2000bf05070 */
[----:B------:R-:W2:Y:S01]  /*5010*/  LDCU.128 UR40, c[0x0][0xa80] ;  /* 0x00015000ff2877ac */ /* 0x000ea20008000c00 */
[----:B------:R-:W2:Y:S01]  /*5020*/  LDCU UR52, c[0x0][0xc20] ;  /* 0x00018400ff3477ac */ /* 0x000ea20008000800 */
[----:B------:R-:W2:Y:S01]  /*5030*/  LDCU UR4, c[0x0][0xc30] ;  /* 0x00018600ff0477ac */ /* 0x000ea20008000800 */
[----:B------:R-:W2:Y:S01]  /*5040*/  LDCU.128 UR48, c[0x0][0xa90] ;  /* 0x00015200ff3077ac */ /* 0x000ea20008000c00 */
[----:B------:R-:W-:Y:S01]  /*5050*/  UMOV UR27, 0x400 ;  /* 0x00000400001b7882 */ /* 0x000fe20000000000 */
[----:B-1----:R-:W-:-:S02]  /*5060*/  UIMAD.WIDE.U32 UR8, UR36, UR35, URZ ;  /* 0x00000023240872a5 */ /* 0x002fc4000f8e00ff */
[----:B---3--:R-:W-:Y:S02]  /*5070*/  ULEA UR27, UR6, UR27, 0x18 ;  /* 0x0000001b061b7291 */ /* 0x008fe4000f8ec0ff */
[----:B----4-:R-:W-:Y:S02]  /*5080*/  UIMAD.WIDE.U32 UR6, UR37, UR32, URZ ;  /* 0x00000020250672a5 */ /* 0x010fe4000f8e00ff */
[----:B------:R-:W-:Y:S02]  /*5090*/  UISETP.NE.AND.EX UP5, UPT, UR5, URZ, UPT, UP0 ;  /* 0x000000ff0500728c */ /* 0x000fe4000bfa5300 */
[----:B------:R-:W-:Y:S02]  /*50a0*/  UISETP.NE.U32.AND UP6, UPT, UR30, URZ, UPT ;  /* 0x000000ff1e00728c */ /* 0x000fe4000bfc5070 */
[----:B------:R-:W-:Y:S02]  /*50b0*/  UIADD3 UR38, UPT, UPT, UR27, 0x158, URZ ;  /* 0x000001581b267890 */ /* 0x000fe4000fffe0ff */
[----:B------:R-:W-:-:S02]  /*50c0*/  UISETP.NE.AND UP0, UPT, UR39, 0x1, UPT ;  /* 0x000000012700788c */ /* 0x000fc4000bf05270 */
[----:B------:R-:W-:Y:S02]  /*50d0*/  UISETP.GE.AND UP2, UPT, UR39, 0x1, UPT ;  /* 0x000000012700788c */ /* 0x000fe4000bf46270 */
[----:B------:R-:W-:Y:S01]  /*50e0*/  UISETP.NE.AND UP0, UPT, UR26, 0x1, UPT ;  /* 0x000000011a00788c */ /* 0x000fe2000bf05270 */
[----:B------:R-:W-:Y:S01]  /*50f0*/  UMOV UR6, UR7 ;  /* 0x0000000700067c82 */ /* 0x000fe20008000000 */
[----:B------:R-:W-:Y:S01]  /*5100*/  UMOV UR45, UR9 ;  /* 0x00000009002d7c82 */ /* 0x000fe20008000000 */
[----:B------:R-:W-:Y:S02]  /*5110*/  UISETP.NE.AND UP2, UPT, UR34, 0x1, UPT ;  /* 0x000000012200788c */ /* 0x000fe4000bf45270 */
[----:B--2---:R-:W-:Y:S01]  /*5120*/  UISETP.NE.AND UP0, UPT, UR40, 0x1, UPT ;  /* 0x000000012800788c */ /* 0x004fe2000bf05270 */
[----:B------:R-:W-:Y:S01]  /*5130*/  UMOV UR29, URZ ;  /* 0x000000ff001d7c82 */ /* 0x000fe20008000000 */
[----:B------:R-:W1:Y:S01]  /*5140*/  LDCU UR53, c[0x0][0xaa0] ;  /* 0x00015400ff3577ac */ /* 0x000e620008000800 */
[----:B------:R-:W-:Y:S01]  /*5150*/  UPLOP3.LUT UP4, UPT, UPT, UPT, UPT, 0x40, 0x4 ;  /* 0x000000000004789c */ /* 0x000fe20003f8e870 */
[----:B------:R-:W2:Y:S01]  /*5160*/  LDCU.64 UR24, c[0x0][0xc28] ;  /* 0x00018500ff1877ac */ /* 0x000ea20008000a00 */
[----:B------:R-:W-:-:S02]  /*5170*/  UISETP.NE.AND.EX UP6, UPT, UR31, URZ, UPT, UP6 ;  /* 0x000000ff1f00728c */ /* 0x000fc4000bfc5360 */
[----:B------:R-:W-:Y:S02]  /*5180*/  UPRMT UR38, URZ, 0x654, UR38 ;  /* 0x00000654ff267896 */ /* 0x000fe40008000026 */
[----:B------:R-:W-:Y:S02]  /*5190*/  USHF.R.U32.HI UR47, URZ, UR33, UR6 ;  /* 0x00000021ff2f7299 */ /* 0x000fe40008011606 */
[----:B------:R-:W-:Y:S02]  /*51a0*/  USHF.R.U32.HI UR45, URZ, UR52, UR45 ;  /* 0x00000034ff2d7299 */ /* 0x000fe4000801162d */
[----:B------:R-:W-:Y:S02]  /*51b0*/  UISETP.NE.AND UP3, UPT, UR4, 0x1, UPT ;  /* 0x000000010400788c */ /* 0x000fe4000bf65270 */
[----:B------:R-:W-:Y:S02]  /*51c0*/  UISETP.NE.AND UP2, UPT, UR43, 0x1, UPT ;  /* 0x000000012b00788c */ /* 0x000fe4000bf45270 */
[----:B------:R-:W-:-:S11]  /*51d0*/  UISETP.NE.AND UP0, UPT, UR50, 0x1, UPT ;  /* 0x000000013200788c */ /* 0x000fd6000bf05270 */
.L_x_101:
[----:B------:R-:W-:Y:S04]  /*51e0*/  SHF.L.U32 R2, R9, 0x1f, RZ ;  /* 0x0000001f09027819 */ /* 0x000fe800000006ff */
[----:B------:R-:W3:Y:S02]  /*51f0*/  SYNCS.PHASECHK.TRANS64.TRYWAIT P0, [UR27+0x150], R2 ;  /* 0x00015002ff0075a7 */ /* 0x000ee4000800111b */
[----:B---34-:R-:W-:Y:S05]  /*5200*/  @!P0 BRA `(.L_x_93) ;  /* 0x00000044000c8947 */ /* 0x018fea0003800000 */
.L_x_192:
[----:B------:R-:W4:Y:S01]  /*5210*/  LDS.128 R4, [UR27+0x190] ;  /* 0x0001901bff047984 */ /* 0x000f220008000c00 */
[----:B------:R-:W-:Y:S01]  /*5220*/  UISETP.GE.AND UP0, UPT, UR39, 0x1, UPT ;  /* 0x000000012700788c */ /* 0x000fe2000bf06270 */
[----:B------:R-:W-:Y:S01]  /*5230*/  @!PT LDS RZ, [RZ] ;  /* 0x00000000fffff984 */ /* 0x000fe20000000800 */
[----:B------:R-:W-:Y:S01]  /*5240*/  @!PT LDS RZ, [RZ] ;  /* 0x00000000fffff984 */ /* 0x000fe20000000800 */
[----:B------:R-:W-:Y:S01]  /*5250*/  @!PT LDS RZ, [RZ] ;  /* 0x00000000fffff984 */ /* 0x000fe20000000800 */
[----:B------:R-:W-:Y:S01]  /*5260*/  @!PT LDS RZ, [RZ] ;  /* 0x00000000fffff984 */ /* 0x000fe20000000800 */
[----:B------:R1:W-:Y:S06]  /*5270*/  MEMBAR.ALL.CTA ;  /* 0x0000000000007992 */ /* 0x0003ec0000008000 */
[----:B-1----:R-:W1:Y:S02]  /*5280*/  FENCE.VIEW.ASYNC.S ;  /* 0x00000000000073c6 */ /* 0x002e640000000000 */
[----:B-1----:R-:W-:Y:S01]  /*5290*/  SYNCS.ARRIVE.TRANS64.RED.A1T0 RZ, [UR38], RZ ;  /* 0x000000ffffff79a7 */ /* 0x002fe20008100426 */
[----:B----4-:R-:W-:Y:S11]  /*52a0*/  LOP3.LUT P0, RZ, R6, 0x1, RZ, 0xc0, !PT ;  /* 0x0000000106ff7812 */ /* 0x010ff6000780c0ff */
[----:B------:R-:W-:Y:S02]  /*52b0*/  @!UPT UIADD3 URZ, UPT, UPT, URZ, URZ, URZ ;  /* 0x000000fffffff290 */ /* 0x000fe4000fffe0ff */
[----:B------:R-:W-:Y:S01]  /*52c0*/  VOTEU.ANY UP2, P0 ;  /* 0x0000000000ff7886 */ /* 0x000fe20000040100 */
[----:B------:R-:W-:Y:S11]  /*52d0*/  PLOP3.LUT P0, PT, PT, PT, UP2, 0x80, 0x8 ;  /* 0x000000000008781c */ /* 0x000ff60003f0f028 */
[----:B------:R-:W-:Y:S02]  /*52e0*/  @!UPT UIADD3 URZ, UPT, UPT, URZ, URZ, URZ ;  /* 0x000000fffffff290 */ /* 0x000fe4000fffe0ff */
[----:B---3--:R-:W-:Y:S02]  /*52f0*/  @P0 MOV R2, R4 ;  /* 0x0000000400020202 */ /* 0x008fe40000000f00 */
[----:B------:R-:W-:Y:S02]  /*5300*/  @P0 LOP3.LUT R0, R5, 0xffff, RZ, 0xc0, !PT ;  /* 0x0000ffff05000812 */ /* 0x000fe400078ec0ff */
[----:B------:R-:W-:Y:S02]  /*5310*/  @P0 R2UR UR5, R2 ;  /* 0x00000000020502ca */ /* 0x000fe400000e0000 */
[----:B------:R-:W-:Y:S11]  /*5320*/  @P0 R2UR UR4, R0 ;  /* 0x00000000000402ca */ /* 0x000ff600000e0000 */
[----:B------:R-:W-:Y:S02]  /*5330*/  @UP2 UMOV UR23, UR5 ;  /* 0x0000000500172c82 */ /* 0x000fe40008000000 */
[----:B------:R-:W-:Y:S01]  /*5340*/  @UP2 UMOV UR15, UR4 ;  /* 0x00000004000f2c82 */ /* 0x000fe20008000000 */
[----:B------:R-:W-:Y:S05]  /*5350*/  BRA.U !UP0, `(.L_x_94) ;  /* 0x0000000108c07547 */ /* 0x000fea000b800000 */
[----:B------:R-:W-:Y:S02]  /*5360*/  UP2UR UR14, UPR, URZ, 0x4 ;  /* 0x00000004ff0e7883 */ /* 0x000fe40008000000 */
[----:B------:R-:W-:Y:S02]  /*5370*/  UISETP.NE.AND UP2, UPT, UR34, 0x1, UPT ;  /* 0x000000012200788c */ /* 0x000fe4000bf45270 */
[----:B------:R-:W-:Y:S02]  /*5380*/  UIMAD.WIDE.U32 UR6, UR15, UR35, URZ ;  /* 0x000000230f0672a5 */ /* 0x000fe4000f8e00ff */
[----:B------:R-:W-:Y:S02]  /*5390*/  UIMAD.WIDE.U32 UR10, UR23, UR32, URZ ;  /* 0x00000020170a72a5 */ /* 0x000fe4000f8e00ff */
[----:B------:R-:W-:Y:S02]  /*53a0*/  USEL UR4, UR36, UR45, !UP2 ;  /* 0x0000002d24047287 */ /* 0x000fe4000d000000 */
[----:B------:R-:W-:Y:S02]  /*53b0*/  UISETP.NE.AND UP0, UPT, UR26, 0x1, UPT ;  /* 0x000000011a00788c */ /* 0x000fe4000bf05270 */
[----:B------:R-:W-:Y:S02]  /*53c0*/  UP2UR UR18, UPR, URZ, 0x2 ;  /* 0x00000002ff127883 */ /* 0x000fe40008000000 */
[----:B------:R-:W-:Y:S02]  /*53d0*/  UISETP.NE.AND UP1, UPT, UR39, 0x1, UPT ;  /* 0x000000012700788c */ /* 0x000fe4000bf25270 */
[----:B--2---:R-:W-:Y:S02]  /*53e0*/  UIMAD.WIDE.U32 UR12, UR4, UR24, URZ ;  /* 0x00000018040c72a5 */ /* 0x004fe4000f8e00ff */
[----:B------:R-:W-:Y:S01]  /*53f0*/  USEL UR9, UR37, UR47, !UP0 ;  /* 0x0000002f25097287 */ /* 0x000fe2000c000000 */
[----:B------:R-:W-:Y:S01]  /*5400*/  UMOV UR6, UR7 ;  /* 0x0000000700067c82 */ /* 0x000fe20008000000 */
[----:B------:R-:W-:Y:S01]  /*5410*/  UMOV UR5, UR11 ;  /* 0x0000000b00057c82 */ /* 0x000fe20008000000 */
[----:B------:R-:W-:Y:S02]  /*5420*/  USHF.R.U32.HI UR7, URZ, UR52, UR6 ;  /* 0x00000034ff077299 */ /* 0x000fe40008011606 */
[----:B------:R-:W-:Y:S02]  /*5430*/  USHF.R.U32.HI UR6, URZ, UR33, UR5 ;  /* 0x00000021ff067299 */ /* 0x000fe40008011605 */
[----:B------:R-:W-:Y:S02]  /*5440*/  UIMAD.WIDE.U32 UR16, UR9, UR24, URZ ;  /* 0x00000018091072a5 */ /* 0x000fe4000f8e00ff */
[----:B------:R-:W-:Y:S02]  /*5450*/  USEL UR8, UR15, UR7, !UP2 ;  /* 0x000000070f087287 */ /* 0x000fe4000d000000 */
[----:B------:R-:W-:Y:S02]  /*5460*/  UISETP.NE.AND UP2, UPT, UR14, URZ, UPT ;  /* 0x000000ff0e00728c */ /* 0x000fe4000bf45270 */
[----:B------:R-:W-:Y:S01]  /*5470*/  UIMAD.WIDE.U32 UR10, UR8, UR24, URZ ;  /* 0x00000018080a72a5 */ /* 0x000fe2000f8e00ff */
[----:B------:R-:W-:Y:S02]  /*5480*/  UMOV UR5, UR13 ;  /* 0x0000000d00057c82 */ /* 0x000fe40008000000 */
[----:B------:R-:W-:Y:S03]  /*5490*/  @UP1 USHF.R.U32.HI UR4, URZ, UR25, UR5 ;  /* 0x00000019ff041299 */ /* 0x000fe60008011605 */
[----:B------:R-:W-:Y:S01]  /*54a0*/  UMOV UR5, UR17 ;  /* 0x0000001100057c82 */ /* 0x000fe20008000000 */
[----:B------:R-:W-:Y:S02]  /*54b0*/  UIMAD UR4, UR39, UR4, URZ ;  /* 0x00000004270472a4 */ /* 0x000fe4000f8e02ff */
[----:B------:R-:W-:Y:S02]  /*54c0*/  @UP1 USHF.R.U32.HI UR9, URZ, UR25, UR5 ;  /* 0x00000019ff091299 */ /* 0x000fe40008011605 */
[----:B------:R-:W-:Y:S02]  /*54d0*/  USEL UR5, UR23, UR6, !UP0 ;  /* 0x0000000617057287 */ /* 0x000fe4000c000000 */
[----:B------:R-:W-:Y:S02]  /*54e0*/  UIMAD UR6, UR39, UR9, URZ ;  /* 0x00000009270672a4 */ /* 0x000fe4000f8e02ff */
[----:B------:R-:W-:Y:S03]  /*54f0*/  UISETP.GE.AND UP0, UPT, UR8, UR4, UPT ;  /* 0x000000040800728c */ /* 0x000fe6000bf06270 */
[----:B------:R-:W-:Y:S01]  /*5500*/  UMOV UR4, UR11 ;  /* 0x0000000b00047c82 */ /* 0x000fe20008000000 */
[----:B------:R-:W-:Y:S02]  /*5510*/  UISETP.GE.OR UP0, UPT, UR5, UR6, UP0 ;  /* 0x000000060500728c */ /* 0x000fe40008706670 */
[----:B------:R-:W-:Y:S02]  /*5520*/  USHF.R.U32.HI UR4, URZ, UR25, UR4 ;  /* 0x00000019ff047299 */ /* 0x000fe40008011604 */
[----:B------:R-:W-:Y:S02]  /*5530*/  UIMAD.WIDE.U32 UR6, UR5, UR24, URZ ;  /* 0x00000018050672a5 */ /* 0x000fe4000f8e00ff */
[----:B------:R-:W-:Y:S04]  /*5540*/  USEL UR10, UR8, UR4, !UP1 ;  /* 0x00000004080a7287 */ /* 0x000fe8000c800000 */
[----:B------:R-:W-:Y:S01]  /*5550*/  UIADD3 UR11, UPT, UPT, -UR10, URZ, URZ ;  /* 0x000000ff0a0b7290 */ /* 0x000fe2000fffe1ff */
[----:B------:R-:W-:Y:S01]  /*5560*/  @!UP0 UMOV UR4, UR7 ;  /* 0x0000000700048c82 */ /* 0x000fe20008000000 */
[----:B------:R-:W-:Y:S02]  /*5570*/  UIADD3 UR7, UPT, UPT, -UR8, URZ, URZ ;  /* 0x000000ff08077290 */ /* 0x000fe4000fffe1ff */
[----:B------:R-:W-:Y:S02]  /*5580*/  @!UP0 USHF.R.U32.HI UR4, URZ, UR25, UR4 ;  /* 0x00000019ff048299 */ /* 0x000fe40008011604 */
[----:B------:R-:W-:Y:S02]  /*5590*/  UIMAD UR6, UR39, UR11, UR8 ;  /* 0x0000000b270672a4 */ /* 0x000fe4000f8e0208 */
[----:B------:R-:W-:Y:S02]  /*55a0*/  @!UP0 USEL UR4, UR5, UR4, !UP1 ;  /* 0x0000000405048287 */ /* 0x000fe4000c800000 */
[----:B------:R-:W-:Y:S02]  /*55b0*/  UISETP.NE.AND UP1, UPT, UR18, URZ, UPT ;  /* 0x000000ff1200728c */ /* 0x000fe4000bf25270 */
[----:B------:R-:W-:Y:S02]  /*55c0*/  @!UP0 UIMAD UR6, UR9, UR6, UR4 ;  /* 0x00000006090682a4 */ /* 0x000fe4000f8e0204 */
[----:B------:R-:W-:Y:S02]  /*55d0*/  @!UP0 UIADD3 UR9, UPT, UPT, UR10, -UR4, URZ ;  /* 0x800000040a098290 */ /* 0x000fe4000fffe0ff */
[----:B------:R-:W-:Y:S02]  /*55e0*/  UIADD3 UR4, UPT, UPT, -UR5, URZ, URZ ;  /* 0x000000ff05047290 */ /* 0x000fe4000fffe1ff */
[----:B------:R-:W-:Y:S03]  /*55f0*/  @!UP0 UIMAD UR8, UR9, UR39, UR5 ;  /* 0x00000027090882a4 */ /* 0x000fe6000f8e0205 */
[----:B------:R-:W-:Y:S01]  /*5600*/  @!UP0 UMOV UR5, UR6 ;  /* 0x0000000600058c82 */ /* 0x000fe20008000000 */
[----:B------:R-:W-:Y:S02]  /*5610*/  UIMAD UR6, UR26, UR4, UR23 ;  /* 0x000000041a0672a4 */ /* 0x000fe4000f8e0217 */
[----:B------:R-:W-:Y:S02]  /*5620*/  UIMAD UR4, UR34, UR7, UR15 ;  /* 0x00000007220472a4 */ /* 0x000fe4000f8e020f */
[----:B------:R-:W-:Y:S02]  /*5630*/  UIMAD UR23, UR5, UR26, UR6 ;  /* 0x0000001a051772a4 */ /* 0x000fe4000f8e0206 */
[----:B------:R-:W-:Y:S11]  /*5640*/  UIMAD UR15, UR8, UR34, UR4 ;  /* 0x00000022080f72a4 */ /* 0x000ff6000f8e0204 */
[----:B------:R-:W-:Y:S01]  /*5650*/  @!UPT UIADD3 URZ, UPT, UPT, URZ, URZ, URZ ;  /* 0x000000fffffff290 */ /* 0x000fe2000fffe0ff */
.L_x_94:
[----:B------:R-:W1:Y:S01]  /*5660*/  @!UP3 LDCU.128 UR8, c[0x0][0xc10] ;  /* 0x00018200ff08b7ac */ /* 0x000e620008000c00 */
[----:B------:R-:W-:Y:S04]  /*5670*/  ISETP.NE.U32.AND P1, PT, RZ, UR30, PT ;  /* 0x0000001eff007c0c */ /* 0x000fe8000bf25070 */
[----:B------:R-:W-:Y:S01]  /*5680*/  ISETP.NE.AND.EX P1, PT, RZ, UR31, PT, P1 ;  /* 0x0000001fff007c0c */ /* 0x000fe2000bf25310 */
[----:B------:R-:W3:Y:S01]  /*5690*/  @!UP3 LDCU UR5, c[0x0][0xc0c] ;  /* 0x00018180ff05b7ac */ /* 0x000ee20008000800 */
[----:B------:R-:W-:Y:S02]  /*56a0*/  USHF.L.U32 UR19, UR19, 0x6, URZ ;  /* 0x0000000613137899 */ /* 0x000fe400080006ff */
[----:B-1----:R-:W-:Y:S07]  /*56b0*/  UIMAD.WIDE.U32 UR6, UR23, UR8, URZ ;  /* 0x00000008170672a5 */ /* 0x002fee000f8e00ff */
[----:B------:R-:W-:Y:S01]  /*56c0*/  @!UP3 UMOV UR4, UR7 ;  /* 0x000000070004bc82 */ /* 0x000fe20008000000 */
[----:B---3--:R-:W-:Y:S02]  /*56d0*/  @!UP3 UISETP.NE.AND UP0, UPT, UR5, 0x1, UPT ;  /* 0x000000010500b88c */ /* 0x008fe4000bf05270 */
[----:B------:R-:W-:Y:S02]  /*56e0*/  @!UP3 USHF.R.U32.HI UR4, URZ, UR9, UR4 ;  /* 0x00000009ff04b299 */ /* 0x000fe40008011604 */
[----:B------:R-:W-:Y:S02]  /*56f0*/  UIMAD.WIDE.U32 UR6, UR15, UR11, URZ ;  /* 0x0000000b0f0672a5 */ /* 0x000fe4000f8e00ff */
[----:B------:R-:W-:Y:S02]  /*5700*/  @!UP3 USEL UR8, UR23, UR4, !UP0 ;  /* 0x000000041708b287 */ /* 0x000fe4000c000000 */
[----:B------:R-:W-:Y:S03]  /*5710*/  @!UP3 UISETP.NE.AND UP0, UPT, UR10, 0x1, UPT ;  /* 0x000000010a00b88c */ /* 0x000fe6000bf05270 */
[----:B------:R-:W-:Y:S02]  /*5720*/  @!UP3 UMOV UR6, UR7 ;  /* 0x000000070006bc82 */ /* 0x000fe40008000000 */
[----:B------:R-:W1:Y:S02]  /*5730*/  @!UP3 LDCU UR4, c[0x0][0xc20] ;  /* 0x00018400ff04b7ac */ /* 0x000e640008000800 */
[----:B-1----:R-:W-:Y:S04]  /*5740*/  @!UP3 USHF.R.U32.HI UR6, URZ, UR4, UR6 ;  /* 0x00000004ff06b299 */ /* 0x002fe80008011606 */
[----:B------:R-:W-:Y:S04]  /*5750*/  @!UP3 USEL UR6, UR15, UR6, !UP0 ;  /* 0x000000060f06b287 */ /* 0x000fe8000c000000 */
[----:B------:R-:W-:Y:S02]  /*5760*/  @!UP3 UIADD3 UR4, UPT, UPT, -UR8, UR6, URZ ;  /* 0x000000060804b290 */ /* 0x000fe4000fffe1ff */
[----:B------:R-:W-:Y:S02]  /*5770*/  @!UP3 UIADD3 UR6, UPT, UPT, UR8, -UR6, URZ ;  /* 0x800000060806b290 */ /* 0x000fe4000fffe0ff */
[----:B------:R-:W-:Y:S02]  /*5780*/  @!UP3 UIMAD UR23, UR4, UR5, UR23 ;  /* 0x000000050417b2a4 */ /* 0x000fe4000f8e0217 */
[----:B------:R-:W-:Y:S01]  /*5790*/  @!UP3 UIMAD UR15, UR6, UR10, UR15 ;  /* 0x0000000a060fb2a4 */ /* 0x000fe2000f8e020f */
[----:B------:R-:W-:Y:S11]  /*57a0*/  BRA.U UP4, `(.L_x_95) ;  /* 0x0000000104107547 */ /* 0x000ff6000b800000 */
[----:B------:R-:W-:Y:S04]  /*57b0*/  MOV R2, UR55 ;  /* 0x0000003700027c02 */ /* 0x000fe80008000f00 */
[----:B------:R-:W-:Y:S04]  /*57c0*/  SHF.L.U32 R2, R2, 0x1f, RZ ;  /* 0x0000001f02027819 */ /* 0x000fe800000006ff */
[----:B------:R-:W1:Y:S02]  /*57d0*/  SYNCS.PHASECHK.TRANS64.TRYWAIT P2, [UR27+0x148], R2 ;  /* 0x00014802ff0075a7 */ /* 0x000e64000804111b */
[----:B-1----:R-:W-:Y:S05]  /*57e0*/  @!P2 BRA `(.L_x_96) ;  /* 0x0000003c00aca947 */ /* 0x002fea0003800000 */
.L_x_95:
[----:B------:R-:W-:Y:S05]  /*57f0*/  BRA.U !UP6, `(.L_x_97) ;  /* 0x000000010e387547 */ /* 0x000fea000b800000 */
[----:B------:R-:W-:Y:S01]  /*5800*/  UPLOP3.LUT UP1, UPT, UPT, UPT, UP5, 0x80, 0x8 ;  /* 0x000000000008789c */ /* 0x000fe20003f2f050 */
[----:B-1----:R-:W-:Y:S01]  /*5810*/  HFMA2 R0, -RZ, RZ, 0, 5.9604644775390625e-08 ;  /* 0x00000001ff007431 */ /* 0x002fe200000001ff */
[----:B------:R-:W1:Y:S01]  /*5820*/  LDCU.64 UR8, c[0x0][0x358] ;  /* 0x00006b00ff0877ac */ /* 0x000e620008000a00 */
[----:B------:R-:W-:Y:S03]  /*5830*/  IMAD.MOV.U32 R45, RZ, RZ, 0x1 ;  /* 0x00000001ff2d7424 */ /* 0x000fe600078e00ff */
[----:B------:R-:W-:Y:S05]  /*5840*/  PLOP3.LUT P2, PT, PT, PT, UP1, 0x80, 0x8 ;  /* 0x000000000008781c */ /* 0x000fea0003f4f018 */
[----:B------:R-:W3:Y:S01]  /*5850*/  @UP1 LDCU.64 UR4, c[0x0][0x988] ;  /* 0x00013100ff0417ac */ /* 0x000ee20008000a00 */
[----:B------:R-:W-:Y:S07]  /*5860*/  @UP1 UIMAD UR6, UR46, UR30, URZ ;  /* 0x0000001e2e0612a4 */ /* 0x000fee000f8e02ff */
[----:B------:R-:W-:Y:S01]  /*5870*/  @!P2 PRMT R45, R0, 0x7610, R45 ;  /* 0x00007610002da816 */ /* 0x000fe2000000002d */
[----:B---3--:R-:W-:Y:S06]  /*5880*/  @UP1 UIMAD.WIDE UR4, UR6, 0x4, UR4 ;  /* 0x00000004060418a5 */ /* 0x008fec000f8e0204 */
[----:B-----5:R-:W-:Y:S01]  /*5890*/  IMAD.U32 R26, RZ, RZ, UR4 ;  /* 0x00000004ff1a7e24 */ /* 0x020fe2000f8e00ff */
[----:B------:R-:W-:Y:S04]  /*58a0*/  MOV R27, UR5 ;  /* 0x00000005001b7c02 */ /* 0x000fe80008000f00 */
[----:B------:R-:W3:Y:S01]  /*58b0*/  @!UP1 LDCU UR4, c[0x0][0x980] ;  /* 0x00013000ff0497ac */ /* 0x000ee20008000800 */
[----:B-1----:R4:W5:Y:S02]  /*58c0*/  @P2 LDG.E R26, desc[UR8][R26.64] ;  /* 0x000000081a1a2981 */ /* 0x002964000c1e1900 */
[----:B---34-:R-:W-:Y:S07]  /*58d0*/  @!P2 IMAD.U32 R26, RZ, RZ, UR4 ;  /* 0x00000004ff1aae24 */ /* 0x018fee000f8e00ff */
.L_x_97:
[----:B-----5:R-:W-:Y:S01]  /*58e0*/  @!P1 FSETP.EQ.AND P3, PT, R26, RZ, PT ;  /* 0x000000ff1a00920b */ /* 0x020fe20003f62000 */
[----:B------:R-:W-:Y:S01]  /*58f0*/  @!UPT UIADD3 URZ, UPT, UPT, URZ, URZ, URZ ;  /* 0x000000fffffff290 */ /* 0x000fe2000fffe0ff */
[----:B------:R-:W-:Y:S11]  /*5900*/  @!P1 BRA `(.L_x_98) ;  /* 0x0000000000149947 */ /* 0x000ff60003800000 */
[----:B------:R-:W-:Y:S02]  /*5910*/  LOP3.LUT P1, RZ, R45, 0xff, RZ, 0xc0, !PT ;  /* 0x000000ff2dff7812 */ /* 0x000fe4000782c0ff */
[----:B------:R-:W-:Y:S04]  /*5920*/  PLOP3.LUT P3, PT, PT, PT, UP1, 0x80, 0x8 ;  /* 0x000000000008781c */ /* 0x000fe80003f6f018 */
[----:B------:R-:W-:Y:S07]  /*5930*/  PLOP3.LUT P3, PT, P3, PT, PT, 0x8, 0x80 ;  /* 0x000000000080781c */ /* 0x000fee0001f6e170 */
[----:B------:R-:W-:Y:S11]  /*5940*/  @P1 FSETP.EQ.AND P3, PT, R26, RZ, PT ;  /* 0x000000ff1a00120b */ /* 0x000ff60003f62000 */
[----:B------:R-:W-:Y:S02]  /*5950*/  @!UPT UIADD3 URZ, UPT, UPT, URZ, URZ, URZ ;  /* 0x000000fffffff290 */ /* 0x000fe4000fffe0ff */
.L_x_98:
[----:B------:R-:W-:Y:S01]  /*5960*/  ULEA UR17, UR29, UR27, 0x3 ;  /* 0x0000001b1d117291 */ /* 0x000fe2000f8e18ff */
[----:B------:R-:W-:Y:S01]  /*5970*/  SHF.L.U32 R8, R10, 0x1f, RZ ;  /* 0x0000001f0a087819 */ /* 0x000fe200000006ff */
[----:B------:R-:W-:Y:S02]  /*5980*/  USHF.L.U32 UR11, UR44, 0x6, URZ ;  /* 0x000000062c0b7899 */ /* 0x000fe400080006ff */
[----:B------:R-:W-:Y:S02]  /*5990*/  UISETP.NE.AND UP0, UPT, UR40, 0x1, UPT ;  /* 0x000000012800788c */ /* 0x000fe4000bf05270 */
[----:B------:R-:W-:Y:S01]  /*59a0*/  UIMAD.WIDE.U32 UR4, UR11, UR41, URZ ;  /* 0x000000290b0472a5 */ /* 0x000fe2000f8e00ff */
[----:B------:R-:W-:Y:S02]  /*59b0*/  ELECT P2, URZ, PT ;  /* 0x0000000000ff782f */ /* 0x000fe40003840000 */
[----:B------:R-:W3:Y:S02]  /*59c0*/  SYNCS.PHASECHK.TRANS64.TRYWAIT P1, [UR17+0x128], R8 ;  /* 0x00012808ff0075a7 */ /* 0x000ee40008021111 */
[----:B------:R-:W-:Y:S02]  /*59d0*/  PLOP3.LUT P2, PT, P3, P2, PT, 0xf2, 0x2f ;  /* 0x00000000002f781c */ /* 0x000fe40001f45e72 */
[----:B------:R-:W-:Y:S02]  /*59e0*/  UMOV UR4, UR5 ;  /* 0x0000000500047c82 */ /* 0x000fe40008000000 */
[----:B------:R-:W-:Y:S04]  /*59f0*/  USHF.R.U32.HI UR4, URZ, UR42, UR4 ;  /* 0x0000002aff047299 */ /* 0x000fe80008011604 */
[----:B------:R-:W-:Y:S02]  /*5a00*/  USEL UR12, UR11, UR4, !UP0 ;  /* 0x000000040b0c7287 */ /* 0x000fe4000c000000 */
[----:B------:R-:W-:Y:S02]  /*5a10*/  UISETP.NE.AND UP0, UPT, UR43, 0x1, UPT ;  /* 0x000000012b00788c */ /* 0x000fe4000bf05270 */
[----:B------:R-:W-:Y:S02]  /*5a20*/  UIMAD.WIDE.U32 UR4, UR12, UR48, URZ ;  /* 0x000000300c0472a5 */ /* 0x000fe4000f8e00ff */
[----:B------:R-:W-:Y:S01]  /*5a30*/  UIADD3 UR6, UPT, UPT, -UR12, URZ, URZ ;  /* 0x000000ff0c067290 */ /* 0x000fe2000fffe1ff */
[----:B-1----:R-:W-:Y:S03]  /*5a40*/  @!P2 IMAD.MOV.U32 R0, RZ, 0x20, RZ ;  /* 0x00000020ff00a824 */ /* 0x002fe600078e00ff */
[----:B------:R-:W-:Y:S01]  /*5a50*/  UIMAD UR11, UR40, UR6, UR11 ;  /* 0x00000006280b72a4 */ /* 0x000fe2000f8e020b */
[----:B------:R-:W-:Y:S01]  /*5a60*/  @!P2 IMAD.MOV.U32 R0, RZ, 0x400, R0 ;  /* 0x00000400ff00a824 */ /* 0x000fe200078e0000 */
[----:B------:R-:W-:Y:S02]  /*5a70*/  UMOV UR4, UR5 ;  /* 0x0000000500047c82 */ /* 0x000fe40008000000 */
[----:B------:R-:W-:Y:S04]  /*5a80*/  USHF.R.U32.HI UR4, URZ, UR49, UR4 ;  /* 0x00000031ff047299 */ /* 0x000fe80008011604 */
[----:B------:R-:W-:Y:S02]  /*5a90*/  USEL UR13, UR12, UR4, !UP0 ;  /* 0x000000040c0d7287 */ /* 0x000fe4000c000000 */
[----:B------:R-:W-:Y:S02]  /*5aa0*/  UISETP.NE.AND UP0, UPT, UR50, 0x1, UPT ;  /* 0x000000013200788c */ /* 0x000fe4000bf05270 */
[----:B------:R-:W-:Y:S07]  /*5ab0*/  UIMAD.WIDE.U32 UR4, UR13, UR51, URZ ;  /* 0x000000330d0472a5 */ /* 0x000fee000f8e00ff */
[----:B------:R-:W-:Y:S02]  /*5ac0*/  UMOV UR4, UR5 ;  /* 0x0000000500047c82 */ /* 0x000fe40008000000 */
[----:B------:R-:W-:Y:S04]  /*5ad0*/  USHF.R.U32.HI UR4, URZ, UR53, UR4 ;  /* 0x00000035ff047299 */ /* 0x000fe80008011604 */
[----:B------:R-:W-:Y:S02]  /*5ae0*/  USEL UR14, UR13, UR4, !UP0 ;  /* 0x000000040d0e7287 */ /* 0x000fe4000c000000 */
[----:B------:R-:W-:Y:S02]  /*5af0*/  UIADD3 UR4, UPT, UPT, -UR13, URZ, URZ ;  /* 0x000000ff0d047290 */ /* 0x000fe4000fffe1ff */
[----:B------:R-:W-:Y:S02]  /*5b00*/  UIADD3 UR5, UPT, UPT, -UR14, URZ, URZ ;  /* 0x000000ff0e057290 */ /* 0x000fe4000fffe1ff */
[----:B------:R-:W-:Y:S02]  /*5b10*/  UIMAD UR12, UR43, UR4, UR12 ;  /* 0x000000042b0c72a4 */ /* 0x000fe4000f8e020c */
[----:B------:R-:W-:Y:S01]  /*5b20*/  UIMAD UR13, UR50, UR5, UR13 ;  /* 0x00000005320d72a4 */ /* 0x000fe2000f8e020d */
[----:B---3--:R-:W-:Y:S11]  /*5b30*/  @!P1 BRA `(.L_x_99) ;  /* 0x0000003800f09947 */ /* 0x008ff60003800000 */
.L_x_195:
[----:B------:R-:W3:Y:S01]  /*5b40*/  S2UR UR22, SR_CgaCtaId ;  /* 0x00000000001679c3 */ /* 0x000ee20000008800 */
[----:B------:R-:W-:Y:S01]  /*5b50*/  @!P2 R2UR UR5, R0 ;  /* 0x000000000005a2ca */ /* 0x000fe200000e0000 */
[----:B------:R-:W-:Y:S01]  /*5b60*/  VOTEU.ALL UP0, P2 ;  /* 0x0000000000ff7886 */ /* 0x000fe20001000000 */
[----:B-1----:R-:W-:Y:S02]  /*5b70*/  @!P2 IADD3 R2, P1, PT, R12, 0x680, RZ ;  /* 0x000006800c02a810 */ /* 0x002fe40007f3e0ff */
[----:B------:R-:W-:Y:S02]  /*5b80*/  @P0 SHF.R.U32.HI R4, RZ, 0x10, R5 ;  /* 0x00000010ff040819 */ /* 0x000fe40000011605 */
[----:B------:R-:W-:Y:S01]  /*5b90*/  @!P2 R2UR UR6, R2 ;  /* 0x000000000206a2ca */ /* 0x000fe200000e0000 */
[----:B------:R-:W-:Y:S01]  /*5ba0*/  @!P2 IMAD.X R0, RZ, RZ, R13, P1 ;  /* 0x000000ffff00a224 */ /* 0x000fe200008e060d */
[----:B------:R-:W-:Y:S01]  /*5bb0*/  @!UP0 ULEA UR4, UR29, UR27, 0xc ;  /* 0x0000001b1d048291 */ /* 0x000fe2000f8e60ff */
[----:B------:R-:W-:Y:S01]  /*5bc0*/  @P0 R2UR UR46, R4 ;  /* 0x00000000042e02ca */ /* 0x000fe200000e0000 */
[----:B------:R-:W-:Y:S02]  /*5bd0*/  @!UP0 UIADD3 UR21, UPT, UPT, UR19, 0x20, URZ ;  /* 0x0000002013158890 */ /* 0x000fe4000fffe0ff */
[----:B------:R-:W-:Y:S02]  /*5be0*/  @!UP0 UIADD3 UR8, UPT, UPT, UR4, 0x200, URZ ;  /* 0x0000020004088890 */ /* 0x000fe4000fffe0ff */
[----:B------:R-:W-:Y:S01]  /*5bf0*/  @!UP0 UPRMT UR16, UR5, 0x5410, URZ ;  /* 0x0000541005108896 */ /* 0x000fe200080000ff */
[----:B------:R-:W-:Y:S01]  /*5c00*/  @!P2 R2UR UR5, R0 ;  /* 0x000000000005a2ca */ /* 0x000fe200000e0000 */
[----:B------:R-:W-:Y:S01]  /*5c10*/  @!UP0 UIADD3 UR18, UPT, UPT, UR4, 0xa00, URZ ;  /* 0x00000a0004128890 */ /* 0x000fe2000fffe0ff */
[----:B------:R-:W-:Y:S01]  /*5c20*/  @!P2 IMAD.MOV.U32 R0, RZ, RZ, 0x1000 ;  /* 0x00001000ff00a424 */ /* 0x000fe200078e00ff */
[----:B------:R-:W-:Y:S01]  /*5c30*/  UIADD3 UR4, UPT, UPT, UR29, 0x1, URZ ;  /* 0x000000011d047890 */ /* 0x000fe2000fffe0ff */
[----:B------:R-:W-:Y:S03]  /*5c40*/  IMAD.U32 R14, RZ, RZ, UR6 ;  /* 0x00000006ff0e7e24 */ /* 0x000fe6000f8e00ff */
[----:B------:R-:W-:Y:S02]  /*5c50*/  UISETP.NE.AND UP0, UPT, UR4, 0x3, UPT ;  /* 0x000000030400788c */ /* 0x000fe4000bf05270 */
[----:B------:R-:W-:Y:S02]  /*5c60*/  @!P2 R2UR UR6, R14 ;  /* 0x000000000e06a2ca */ /* 0x000fe400000e0000 */
[----:B------:R-:W-:Y:S02]  /*5c70*/  USEL UR4, UR4, URZ, UP0 ;  /* 0x000000ff04047287 */ /* 0x000fe40008000000 */
[----:B------:R-:W-:Y:S01]  /*5c80*/  IMAD.U32 R15, RZ, RZ, UR5 ;  /* 0x00000005ff0f7e24 */ /* 0x000fe2000f8e00ff */
[----:B------:R-:W-:Y:S02]  /*5c90*/  USEL UR20, URZ, 0x1, UP0 ;  /* 0x00000001ff147887 */ /* 0x000fe40008000000 */
[----:B------:R-:W-:Y:S02]  /*5ca0*/  UIADD3 UR5, UPT, UPT, UR17, 0x110, URZ ;  /* 0x0000011011057890 */ /* 0x000fe4000fffe0ff */
[----:B------:R-:W-:Y:S01]  /*5cb0*/  @!P2 R2UR UR7, R15 ;  /* 0x000000000f07a2ca */ /* 0x000fe200000e0000 */
[----:B------:R-:W-:Y:S01]  /*5cc0*/  VOTEU.ALL UP0, P2 ;  /* 0x0000000000ff7886 */ /* 0x000fe20001000000 */
[----:B------:R-:W-:Y:S04]  /*5cd0*/  LOP3.LUT R10, R10, UR20, RZ, 0x3c, !PT ;  /* 0x000000140a0a7c12 */ /* 0x000fe8000f8e3cff */
[----:B------:R-:W-:Y:S01]  /*5ce0*/  @!UP0 UMOV UR9, UR5 ;  /* 0x0000000500098c82 */ /* 0x000fe20008000000 */
[----:B------:R-:W-:Y:S01]  /*5cf0*/  @!UP0 UMOV UR10, UR19 ;  /* 0x00000013000a8c82 */ /* 0x000fe20008000000 */
[----:B------:R-:W-:Y:S05]  /*5d00*/  SHF.L.U32 R2, R10, 0x1f, RZ ;  /* 0x0000001f0a027819 */ /* 0x000fea00000006ff */
[----:B------:R1:W-:Y:S01]  /*5d10*/  @!UP0 UTMALDG.5D.IM2COL [UR8], [UR6], UR16 ;  /* 0x00000008060083b4 */ /* 0x0003e20008060010 */
[----:B------:R-:W-:Y:S05]  /*5d20*/  VOTEU.ALL UP0, P2 ;  /* 0x0000000000ff7886 */ /* 0x000fea0001000000 */
[----:B-1----:R-:W-:Y:S01]  /*5d30*/  @!UP0 UMOV UR8, UR18 ;  /* 0x0000001200088c82 */ /* 0x002fe20008000000 */
[----:B------:R-:W-:Y:S01]  /*5d40*/  @!UP0 UMOV UR9, UR5 ;  /* 0x0000000500098c82 */ /* 0x000fe20008000000 */
[----:B------:R-:W-:Y:S01]  /*5d50*/  @!UP0 UMOV UR10, UR21 ;  /* 0x00000015000a8c82 */ /* 0x000fe20008000000 */
[----:B---3--:R-:W-:Y:S01]  /*5d60*/  UPRMT UR5, UR22, 0x654, UR5 ;  /* 0x0000065416057896 */ /* 0x008fe20008000005 */
[----:B------:R1:W-:Y:S01]  /*5d70*/  @!UP0 UTMALDG.5D.IM2COL [UR8], [UR6], UR16 ;  /* 0x00000008060083b4 */ /* 0x0003e20008060010 */
[----:B------:R3:W-:Y:S07]  /*5d80*/  @!P2 SYNCS.ARRIVE.TRANS64.RED.A0TR RZ, [UR17+0x110], R0 ;  /* 0x00011000ffffa9a7 */ /* 0x0007ee0008300411 */
[----:B------:R-:W-:Y:S01]  /*5d90*/  SYNCS.ARRIVE.TRANS64.RED.A1T0 RZ, [UR5], RZ ;  /* 0x000000ffffff79a7 */ /* 0x000fe20008100405 */
[----:B-1----:R-:W-:Y:S09]  /*5da0*/  ULEA UR6, UR4, UR27, 0x3 ;  /* 0x0000001b04067291 */ /* 0x002ff2000f8e18ff */
[----:B------:R-:W1:Y:S02]  /*5db0*/  SYNCS.PHASECHK.TRANS64.TRYWAIT P1, [UR6+0x128], R2 ;  /* 0x00012802ff0075a7 */ /* 0x000e640008021106 */
[----:B-1-3--:R-:W-:Y:S05]  /*5dc0*/  @!P1 BRA `(.L_x_100) ;  /* 0x0000003800649947 */ /* 0x00afea0003800000 */
.L_x_197:
[----:B------:R-:W-:Y:S01]  /*5dd0*/  UIADD3 UR5, UPT, UPT, UR4, 0x1, URZ ;  /* 0x0000000104057890 */ /* 0x000fe2000fffe0ff */
[----:B-1----:R-:W-:Y:S01]  /*5de0*/  @!P2 IMAD.MOV.U32 R0, RZ, 0x20, RZ ;  /* 0x00000020ff00a824 */ /* 0x002fe200078e00ff */
[----:B------:R-:W-:Y:S01]  /*5df0*/  UIADD3 UR17, UPT, UPT, UR6, 0x110, URZ ;  /* 0x0000011006117890 */ /* 0x000fe2000fffe0ff */
[----:B------:R-:W1:Y:S01]  /*5e00*/  S2UR UR56, SR_CgaCtaId ;  /* 0x00000000003879c3 */ /* 0x000e620000008800 */
[----:B------:R-:W-:Y:S01]  /*5e10*/  UISETP.NE.AND UP0, UPT, UR5, 0x3, UPT ;  /* 0x000000030500788c */ /* 0x000fe2000bf05270 */
[----:B------:R-:W-:Y:S01]  /*5e20*/  @!P2 IMAD.MOV.U32 R0, RZ, 0x400, R0 ;  /* 0x00000400ff00a824 */ /* 0x000fe200078e0000 */
[----:B------:R-:W-:Y:S01]  /*5e30*/  UPLOP3.LUT UP4, UPT, UPT, UPT, UPT, 0x80, 0x8 ;  /* 0x000000000008789c */ /* 0x000fe20003f8f070 */
[----:B------:R-:W-:Y:S01]  /*5e40*/  @!P2 IADD3 R2, P0, PT, R12, 0x680, RZ ;  /* 0x000006800c02a810 */ /* 0x000fe20007f1e0ff */
[----:B------:R-:W-:Y:S01]  /*5e50*/  USEL UR29, UR5, URZ, UP0 ;  /* 0x000000ff051d7287 */ /* 0x000fe20008000000 */
[----:B------:R-:W-:Y:S01]  /*5e60*/  R2UR UR54, R47 ;  /* 0x000000002f3672ca */ /* 0x000fe200000e0000 */
[----:B------:R-:W-:Y:S01]  /*5e70*/  USEL UR28, URZ, 0x1, UP0 ;  /* 0x00000001ff1c7887 */ /* 0x000fe20008000000 */
[----:B------:R-:W-:Y:S01]  /*5e80*/  @!P2 R2UR UR5, R0 ;  /* 0x000000000005a2ca */ /* 0x000fe200000e0000 */
[----:B------:R-:W-:Y:S01]  /*5e90*/  UMOV UR20, UR12 ;  /* 0x0000000c00147c82 */ /* 0x000fe20008000000 */
[----:B------:R-:W-:Y:S01]  /*5ea0*/  UMOV UR21, UR13 ;  /* 0x0000000d00157c82 */ /* 0x000fe20008000000 */
[----:B------:R-:W-:Y:S01]  /*5eb0*/  UMOV UR22, UR14 ;  /* 0x0000000e00167c82 */ /* 0x000fe20008000000 */
[----:B------:R-:W-:Y:S01]  /*5ec0*/  VOTEU.ALL UP0, P2 ;  /* 0x0000000000ff7886 */ /* 0x000fe20001000000 */
[----:B------:R-:W-:Y:S01]  /*5ed0*/  @!P2 IMAD.X R0, RZ, RZ, R13, P0 ;  /* 0x000000ffff00a224 */ /* 0x000fe200000e060d */
[----:B------:R-:W-:Y:S01]  /*5ee0*/  UMOV UR9, UR17 ;  /* 0x0000001100097c82 */ /* 0x000fe20008000000 */
[----:B------:R-:W-:Y:S02]  /*5ef0*/  R2UR UR44, R48 ;  /* 0x00000000302c72ca */ /* 0x000fe400000e0000 */
[----:B------:R-:W-:Y:S01]  /*5f00*/  @!UP0 ULEA UR4, UR4, UR27, 0xc ;  /* 0x0000001b04048291 */ /* 0x000fe2000f8e60ff */
[----:B------:R-:W-:Y:S01]  /*5f10*/  LOP3.LUT R9, R9, 0x1, RZ, 0x3c, !PT ;  /* 0x0000000109097812 */ /* 0x000fe200078e3cff */
[----:B------:R-:W-:Y:S01]  /*5f20*/  @!UP0 UIADD3 UR18, UPT, UPT, UR19, 0x10, URZ ;  /* 0x0000001013128890 */ /* 0x000fe2000fffe0ff */
[----:B------:R-:W-:Y:S01]  /*5f30*/  LOP3.LUT R10, R10, UR28, RZ, 0x3c, !PT ;  /* 0x0000001c0a0a7c12 */ /* 0x000fe2000f8e3cff */
[----:B------:R-:W-:Y:S02]  /*5f40*/  @!UP0 UIADD3 UR16, UPT, UPT, UR4, 0x200, URZ ;  /* 0x0000020004108890 */ /* 0x000fe4000fffe0ff */
[----:B------:R-:W-:Y:S01]  /*5f50*/  @!UP0 UIADD3 UR8, UPT, UPT, UR4, 0xa00, URZ ;  /* 0x00000a0004088890 */ /* 0x000fe2000fffe0ff */
[----:B------:R-:W-:Y:S01]  /*5f60*/  @!P2 R2UR UR4, R0 ;  /* 0x000000000004a2ca */ /* 0x000fe200000e0000 */
[----:B------:R-:W-:Y:S01]  /*5f70*/  @!UP0 UPRMT UR7, UR5, 0x5410, URZ ;  /* 0x0000541005078896 */ /* 0x000fe200080000ff */
[----:B------:R-:W-:Y:S01]  /*5f80*/  @!P2 R2UR UR5, R2 ;  /* 0x000000000205a2ca */ /* 0x000fe200000e0000 */
[----:B------:R-:W-:Y:S01]  /*5f90*/  @!UP0 UIADD3 UR10, UPT, UPT, UR19, 0x30, URZ ;  /* 0x00000030130a8890 */ /* 0x000fe2000fffe0ff */
[----:B------:R-:W-:Y:S02]  /*5fa0*/  VOTEU.ALL UP0, P2 ;  /* 0x0000000000ff7886 */ /* 0x000fe40001000000 */
[----:B------:R-:W-:Y:S01]  /*5fb0*/  UMOV UR19, UR11 ;  /* 0x0000000b00137c82 */ /* 0x000fe20008000000 */
[----:B------:R-:W-:Y:S06]  /*5fc0*/  UIADD3 UR44, UPT, UPT, UR23, UR44, URZ ;  /* 0x0000002c172c7290 */ /* 0x000fec000fffe0ff */
[----:B------:R-:W-:Y:S02]  /*5fd0*/  IMAD.U32 R5, RZ, RZ, UR4 ;  /* 0x00000004ff057e24 */ /* 0x000fe4000f8e00ff */
[----:B------:R-:W-:Y:S03]  /*5fe0*/  IMAD.U32 R4, RZ, RZ, UR5 ;  /* 0x00000005ff047e24 */ /* 0x000fe6000f8e00ff */
[----:B------:R-:W-:Y:S02]  /*5ff0*/  @!P2 R2UR UR5, R5 ;  /* 0x000000000505a2ca */ /* 0x000fe400000e0000 */
[----:B------:R-:W-:Y:S11]  /*6000*/  @!P2 R2UR UR4, R4 ;  /* 0x000000000404a2ca */ /* 0x000ff600000e0000 */
[----:B------:R-:W-:Y:S02]  /*6010*/  @!UPT UIADD3 URZ, UPT, UPT, URZ, URZ, URZ ;  /* 0x000000fffffff290 */ /* 0x000fe4000fffe0ff */
[----:B------:R3:W-:Y:S01]  /*6020*/  @!UP0 UTMALDG.5D.IM2COL [UR16], [UR4], UR7 ;  /* 0x00000010040083b4 */ /* 0x0007e20008060007 */
[----:B------:R-:W-:Y:S05]  /*6030*/  VOTEU.ALL UP0, P2 ;  /* 0x0000000000ff7886 */ /* 0x000fea0001000000 */
[----:B------:R1:W-:Y:S01]  /*6040*/  @!UP0 UTMALDG.5D.IM2COL [UR8], [UR4], UR7 ;  /* 0x00000008040083b4 */ /* 0x0003e20008060007 */
[----:B------:R4:W-:Y:S01]  /*6050*/  @!P2 SYNCS.ARRIVE.TRANS64.RED.A0TR RZ, [UR6+0x110], R3 ;  /* 0x00011003ffffa9a7 */ /* 0x0009e20008300406 */
[----:B---3--:R-:W-:Y:S02]  /*6060*/  UIADD3 UR19, UPT, UPT, UR15, UR54, URZ ;  /* 0x000000360f137290 */ /* 0x008fe4000fffe0ff */
[----:B-1----:R-:W-:Y:S09]  /*6070*/  UPRMT UR4, UR56, 0x654, UR17 ;  /* 0x0000065438047896 */ /* 0x002ff20008000011 */
[----:B------:R-:W-:Y:S01]  /*6080*/  SYNCS.ARRIVE.TRANS64.RED.A1T0 RZ, [UR4], RZ ;  /* 0x000000ffffff79a7 */ /* 0x000fe20008100404 */
[----:B------:R-:W-:Y:S05]  /*6090*/  BRA.U UP2, `(.L_x_101) ;  /* 0xfffffff102507547 */ /* 0x000fea000b83ffff */
[----:B------:R-:W-:Y:S01]  /*60a0*/  UIADD3 UR27, UPT, UPT, UR27, 0x128, URZ ;  /* 0x000001281b1b7890 */ /* 0x000fe2000fffe0ff */
[----:B------:R-:W-:-:S03]  /*60b0*/  SHF.L.U32 R2, R10, 0x1f, RZ ;  /* 0x0000001f0a027819 */ /* 0x000fc600000006ff */
[----:B------:R-:W-:-:S09]  /*60c0*/  ULEA UR4, UR29, UR27, 0x3 ;  /* 0x0000001b1d047291 */ /* 0x000fd2000f8e18ff */
[----:B------:R-:W1:Y:S02]  /*60d0*/  SYNCS.PHASECHK.TRANS64.TRYWAIT P0, [UR4], R2 ;  /* 0x00000002ff0075a7 */ /* 0x000e640008001104 */
[----:B-1----:R-:W-:Y:S05]  /*60e0*/  @!P0 BRA `(.L_x_102) ;  /* 0x0000003400b48947 */ /* 0x002fea0003800000 */
.L_x_199:
[----:B------:R-:W-:-:S04]  /*60f0*/  UIADD3 UR4, UPT, UPT, UR29, 0x1, URZ ;  /* 0x000000011d047890 */ /* 0x000fc8000fffe0ff */
[----:B------:R-:W-:-:S04]  /*6100*/  UISETP.NE.AND UP0, UPT, UR4, 0x3, UPT ;  /* 0x000000030400788c */ /* 0x000fc8000bf05270 */
[----:B------:R-:W-:Y:S02]  /*6110*/  USEL UR6, URZ, 0x1, UP0 ;  /* 0x00000001ff067887 */ /* 0x000fe40008000000 */
[----:B------:R-:W-:-:S04]  /*6120*/  USEL UR4, UR4, URZ, UP0 ;  /* 0x000000ff04047287 */ /* 0x000fc80008000000 */
[----:B------:R-:W-:Y:S01]  /*6130*/  ULEA UR5, UR4, UR27, 0x3 ;  /* 0x0000001b04057291 */ /* 0x000fe2000f8e18ff */
[----:B------:R-:W-:-:S04]  /*6140*/  LOP3.LUT R10, R10, UR6, RZ, 0x3c, !PT ;  /* 0x000000060a0a7c12 */ /* 0x000fc8000f8e3cff */
[----:B-1----:R-:W-:-:S04]  /*6150*/  SHF.L.U32 R2, R10, 0x1f, RZ ;  /* 0x0000001f0a027819 */ /* 0x002fc800000006ff */
[----:B------:R-:W1:Y:S02]  /*6160*/  SYNCS.PHASECHK.TRANS64.TRYWAIT P0, [UR5], R2 ;  /* 0x00000002ff0075a7 */ /* 0x000e640008001105 */
[----:B-1----:R-:W-:Y:S05]  /*6170*/  @!P0 BRA `(.L_x_103) ;  /* 0x0000003400a88947 */ /* 0x002fea0003800000 */
.L_x_201:
[----:B------:R-:W-:-:S04]  /*6180*/  UIADD3 UR4, UPT, UPT, UR4, 0x1, URZ ;  /* 0x0000000104047890 */ /* 0x000fc8000fffe0ff */
[----:B------:R-:W-:-:S04]  /*6190*/  UISETP.NE.AND UP0, UPT, UR4, 0x3, UPT ;  /* 0x000000030400788c */ /* 0x000fc8000bf05270 */
[----:B------:R-:W-:Y:S02]  /*61a0*/  USEL UR5, URZ, 0x1, UP0 ;  /* 0x00000001ff057887 */ /* 0x000fe40008000000 */
[----:B------:R-:W-:-:S04]  /*61b0*/  USEL UR4, UR4, URZ, UP0 ;  /* 0x000000ff04047287 */ /* 0x000fc80008000000 */
[----:B------:R-:W-:Y:S01]  /*61c0*/  ULEA UR4, UR4, UR27, 0x3 ;  /* 0x0000001b04047291 */ /* 0x000fe2000f8e18ff */
[----:B-1----:R-:W-:-:S04]  /*61d0*/  LOP3.LUT R2, R10, UR5, RZ, 0x3c, !PT ;  /* 0x000000050a027c12 */ /* 0x002fc8000f8e3cff */
[----:B------:R-:W-:Y:S01]  /*61e0*/  SHF.L.U32 R2, R2, 0x1f, RZ ;  /* 0x0000001f02027819 */ /* 0x000fe200000006ff */
[----:B------:R-:W-:-:S07]  /*61f0*/  IMAD.U32 R0, RZ, RZ, UR4 ;  /* 0x00000004ff007e24 */ /* 0x000fce000f8e00ff */
.L_x_104:
[----:B-1----:R1:W3:Y:S02]  /*6200*/  SYNCS.PHASECHK.TRANS64.TRYWAIT P0, [R0+URZ], R2 ;  /* 0x00000002000075a7 */ /* 0x0022e400080011ff */
[----:B---3--:R-:W-:Y:S05]  /*6210*/  @!P0 NANOSLEEP.SYNCS 0x989680 ;  /* 0x009896800000895d */ /* 0x008fea0003900000 */
[----:B------:R-:W3:Y:S02]  /*6220*/  @!P0 SYNCS.PHASECHK.TRANS64 P0, [R0+URZ], R2 ;  /* 0x00000002000085a7 */ /* 0x000ee400080010ff */
[----:B--23--:R-:W-:Y:S05]  /*6230*/  @P0 EXIT ;  /* 0x000000000000094d */ /* 0x00cfea0003800000 */
[----:B------:R-:W-:Y:S05]  /*6240*/  BRA `(.L_x_104) ;  /* 0xfffffffc00ec7947 */ /* 0x000fea000383ffff */
.L_x_92:
[----:B------:R-:W-:-:S06]  /*6250*/  UISETP.GE.AND UP0, UPT, UR18, 0x4, UPT ;  /* 0x000000041200788c */ /* 0x000fcc000bf06270 */
[----:B------:R-:W-:-:S13]  /*6260*/  PLOP3.LUT P0, PT, PT, PT, UP0, 0x80, 0x8 ;  /* 0x000000000008781c */ /* 0x000fda0003f0f008 */
[----:B-1----:R-:W-:Y:S05]  /*6270*/  @!P0 EXIT ;  /* 0x000000000000894d */ /* 0x002fea0003800000 */
[----:B------:R-:W1:Y:S08]  /*6280*/  S2UR UR4, SR_CgaCtaId ;  /* 0x00000000000479c3 */ /* 0x000e700000008800 */
[----:B------:R-:W-:Y:S01]  /*6290*/  BAR.SYNC.DEFER_BLOCKING 0x6, 0xa0 ;  /* 0x0182800000007b1d */ /* 0x000fe20000010000 */
[----:B------:R-:W-:Y:S01]  /*62a0*/  IMAD.SHL.U32 R44, R53, 0x10, RZ ;  /* 0x00000010352c7824 */ /* 0x000fe200078e00ff */
[----:B------:R-:W-:Y:S01]  /*62b0*/  CS2R R50, SRZ ;  /* 0x0000000000327805 */ /* 0x000fe2000001ff00 */
[----:B------:R-:W-:-:S02]  /*62c0*/  IMAD.SHL.U32 R0, R46, 0x200, RZ ;  /* 0x000002002e007824 */ /* 0x000fc400078e00ff */
[C---:B------:R-:W-:Y:S01]  /*62d0*/  IMAD.SHL.U32 R4, R53.reuse, 0x2, RZ ;  /* 0x0000000235047824 */ /* 0x040fe200078e00ff */
[----:B------:R-:W-:Y:S02]  /*62e0*/  UMOV UR45, 0x400 ;  /* 0x00000400002d7882 */ /* 0x000fe40000000000 */
[----:B------:R-:W2:Y:S01]  /*62f0*/  LDC.64 R42, c[0x0][0x9b0] ;  /* 0x00026c00ff2a7b82 */ /* 0x000ea20000000a00 */
[C---:B------:R-:W-:Y:S01]  /*6300*/  LOP3.LUT R52, R44.reuse, 0x5b0, RZ, 0xc0, !PT ;  /* 0x000005b02c347812 */ /* 0x040fe200078ec0ff */
[----:B------:R-:W-:Y:S01]  /*6310*/  IMAD.U32 R23, R53, 0x10000, RZ ;  /* 0x0001000035177824 */ /* 0x000fe200078e00ff */
[----:B------:R-:W-:Y:S01]  /*6320*/  LOP3.LUT R5, R44, 0x40, RZ, 0xc0, !PT ;  /* 0x000000402c057812 */ /* 0x000fe200078ec0ff */
[----:B------:R-:W-:Y:S01]  /*6330*/  IMAD.MOV.U32 R22, RZ, RZ, RZ ;  /* 0x000000ffff167224 */ /* 0x000fe200078e00ff */
[----:B------:R-:W-:Y:S01]  /*6340*/  LOP3.LUT R52, R52, 0x200, R0, 0xf8, !PT ;  /* 0x0000020034347812 */ /* 0x000fe200078ef800 */
[----:B------:R-:W-:Y:S01]  /*6350*/  IMAD.SHL.U32 R0, R46, 0x200000, RZ ;  /* 0x002000002e007824 */ /* 0x000fe200078e00ff */
[----:B------:R-:W-:Y:S01]  /*6360*/  LOP3.LUT P0, RZ, R44, 0x40, RZ, 0xc0, !PT ;  /* 0x000000402cff7812 */ /* 0x000fe2000780c0ff */
[----:B------:R-:W3:Y:S01]  /*6370*/  LDC.64 R40, c[0x0][0x9a8] ;  /* 0x00026a00ff287b82 */ /* 0x000ee20000000a00 */
[----:B------:R-:W-:Y:S01]  /*6380*/  LOP3.LUT R4, R5, 0x8, R4, 0xf8, !PT ;  /* 0x0000000805047812 */ /* 0x000fe200078ef804 */
[----:B------:R-:W4:Y:S01]  /*6390*/  LDCU UR59, c[0x0][0x370] ;  /* 0x00006e00ff3b77ac */ /* 0x000f220008000800 */
[----:B------:R-:W-:-:S02]  /*63a0*/  LOP3.LUT R0, R0, 0x200000, RZ, 0xc0, !PT ;  /* 0x0020000000007812 */ /* 0x000fc400078ec0ff */
[----:B------:R-:W-:Y:S01]  /*63b0*/  LOP3.LUT R52, R52, R4, RZ, 0xfc, !PT ;  /* 0x0000000434347212 */ /* 0x000fe200078efcff */
[----:B------:R-:W2:Y:S01]  /*63c0*/  LDCU UR42, c[0x0][0xc0c] ;  /* 0x00018180ff2a77ac */ /* 0x000ea20008000800 */
[----:B------:R-:W-:Y:S02]  /*63d0*/  LOP3.LUT R23, R0, 0x400000, R23, 0xf8, !PT ;  /* 0x0040000000177812 */ /* 0x000fe400078ef817 */
[----:B------:R-:W-:Y:S01]  /*63e0*/  P2R R0, PR, RZ, 0x1 ;  /* 0x00000001ff007803 */ /* 0x000fe20000000000 */
[----:B-1----:R-:W-:Y:S01]  /*63f0*/  ULEA UR45, UR4, UR45, 0x18 ;  /* 0x0000002d042d7291 */ /* 0x002fe2000f8ec0ff */
[----:B------:R-:W-:Y:S01]  /*6400*/  LOP3.LUT R53, R53, 0x60, RZ, 0xc0, !PT ;  /* 0x0000006035357812 */ /* 0x000fe200078ec0ff */
[----:B------:R-:W1:Y:S02]  /*6410*/  LDCU UR38, c[0x0][0xc30] ;  /* 0x00018600ff2677ac */ /* 0x000e640008000800 */
[----:B------:R-:W-:Y:S01]  /*6420*/  UIADD3 UR4, UPT, UPT, UR45, 0x200, URZ ;  /* 0x000002002d047890 */ /* 0x000fe2000fffe0ff */
[----:B------:R-:W1:Y:S04]  /*6430*/  LDCU.64 UR56, c[0x0][0x988] ;  /* 0x00013100ff3877ac */ /* 0x000e680008000a00 */
[----:B------:R-:W4:Y:S01]  /*6440*/  LDS R2, [UR45+0x1a0] ;  /* 0x0001a02dff027984 */ /* 0x000f220008000800 */
[----:B------:R-:W-:Y:S01]  /*6450*/  IMAD.U32 R0, RZ, RZ, UR4 ;  /* 0x00000004ff007e24 */ /* 0x000fe2000f8e00ff */
[----:B------:R-:W1:Y:S01]  /*6460*/  LDCU.64 UR40, c[0x0][0xc28] ;  /* 0x00018500ff2877ac */ /* 0x000e620008000a00 */
[----:B------:R-:W1:Y:S01]  /*6470*/  LDCU.64 UR62, c[0x0][0x990] ;  /* 0x00013200ff3e77ac */ /* 0x000e620008000a00 */
[----:B------:R-:W1:Y:S01]  /*6480*/  LDCU.128 UR52, c[0x0][0xc10] ;  /* 0x00018200ff3477ac */ /* 0x000e620008000c00 */
[----:B------:R-:W1:Y:S01]  /*6490*/  LDCU UR58, c[0x0][0x374] ;  /* 0x00006e80ff3a77ac */ /* 0x000e620008000800 */
[----:B------:R-:W-:Y:S01]  /*64a0*/  UMOV UR51, 0x1 ;  /* 0x0000000100337882 */ /* 0x000fe20000000000 */
[----:B------:R-:W-:Y:S01]  /*64b0*/  UMOV UR48, URZ ;  /* 0x000000ff00307c82 */ /* 0x000fe20008000000 */
[----:B------:R-:W-:Y:S01]  /*64c0*/  UMOV UR50, URZ ;  /* 0x000000ff00327c82 */ /* 0x000fe20008000000 */
[----:B------:R-:W-:Y:S01]  /*64d0*/  UMOV UR49, URZ ;  /* 0x000000ff00317c82 */ /* 0x000fe20008000000 */
[C---:B----4-:R-:W-:Y:S01]  /*64e0*/  VIADD R3, R2.reuse, 0x20 ;  /* 0x0000002002037836 */ /* 0x050fe20000000000 */
[----:B------:R-:W-:-:S04]  /*64f0*/  LOP3.LUT R2, R2, 0xffff, RZ, 0xc0, !PT ;  /* 0x0000ffff02027812 */ /* 0x000fc800078ec0ff */
[----:B------:R-:W-:-:S05]  /*6500*/  LOP3.LUT R3, R3, 0xffff, RZ, 0xc0, !PT ;  /* 0x0000ffff03037812 */ /* 0x000fca00078ec0ff */
[----:B-123--:R4:W-:Y:S02]  /*6510*/  STL.64 [R1], R2 ;  /* 0x0000000201007387 */ /* 0x00e9e40000100a00 */
.L_x_135:
[----:B----4-:R-:W-:Y:S04]  /*6520*/  SHF.L.U32 R2, R50, 0x1f, RZ ;  /* 0x0000001f32027819 */ /* 0x010fe800000006ff */
[----:B------:R-:W1:Y:S02]  /*6530*/  SYNCS.PHASECHK.TRANS64.TRYWAIT P0, [UR45+0x150], R2 ;  /* 0x00015002ff0075a7 */ /* 0x000e64000800112d */
[----:B-1----:R-:W-:Y:S05]  /*6540*/  @!P0 BRA `(.L_x_105) ;  /* 0x0000003000cc8947 */ /* 0x002fea0003800000 */
.L_x_203:
[----:B-1----:R-:W-:Y:S01]  /*6550*/  LEA R2, R22, UR43, 0x2 ;  /* 0x0000002b16027c11 */ /* 0x002fe2000f8e10ff */
[----:B------:R-:W1:Y:S01]  /*6560*/  LDS.128 R4, [UR45+0x190] ;  /* 0x0001902dff047984 */ /* 0x000e620008000c00 */
[----:B------:R-:W-:Y:S02]  /*6570*/  UIADD3 UR4, UPT, UPT, UR45, 0x158, URZ ;  /* 0x000001582d047890 */ /* 0x000fe4000fffe0ff */
[----:B------:R-:W-:Y:S01]  /*6580*/  UISETP.GE.AND UP0, UPT, UR39, 0x1, UPT ;  /* 0x000000012700788c */ /* 0x000fe2000bf06270 */
[----:B------:R-:W-:Y:S01]  /*6590*/  @!PT LDS RZ, [RZ] ;  /* 0x00000000fffff984 */ /* 0x000fe20000000800 */
[----:B------:R-:W-:Y:S01]  /*65a0*/  @!PT LDS RZ, [RZ] ;  /* 0x00000000fffff984 */ /* 0x000fe20000000800 */
[----:B------:R-:W-:Y:S01]  /*65b0*/  @!PT LDS RZ, [RZ] ;  /* 0x00000000fffff984 */ /* 0x000fe20000000800 */
[----:B------:R-:W-:Y:S01]  /*65c0*/  @!PT LDS RZ, [RZ] ;  /* 0x00000000fffff984 */ /* 0x000fe20000000800 */
[----:B------:R2:W-:Y:S06]  /*65d0*/  MEMBAR.ALL.CTA ;  /* 0x0000000000007992 */ /* 0x0005ec0000008000 */
[----:B--2---:R-:W2:Y:S01]  /*65e0*/  FENCE.VIEW.ASYNC.S ;  /* 0x00000000000073c6 */ /* 0x004ea20000000000 */
[----:B------:R-:W-:Y:S09]  /*65f0*/  UPRMT UR4, URZ, 0x654, UR4 ;  /* 0x00000654ff047896 */ /* 0x000ff20008000004 */
[----:B--2---:R-:W-:Y:S01]  /*6600*/  SYNCS.ARRIVE.TRANS64.RED.A1T0 RZ, [UR4], RZ ;  /* 0x000000ffffff79a7 */ /* 0x004fe20008100404 */
[----:B------:R-:W5:Y:S01]  /*6610*/  LDL R2, [R2] ;  /* 0x0000000002027983 */ /* 0x000f620000100800 */
[----:B-1----:R-:W-:Y:S11]  /*6620*/  LOP3.LUT P0, RZ, R6, 0x1, RZ, 0xc0, !PT ;  /* 0x0000000106ff7812 */ /* 0x002ff6000780c0ff */
[----:B------:R-:W-:Y:S02]  /*6630*/  @!UPT UIADD3 URZ, UPT, UPT, URZ, URZ, URZ ;  /* 0x000000fffffff290 */ /* 0x000fe4000fffe0ff */
[----:B------:R-:W-:Y:S01]  /*6640*/  VOTEU.ANY UP1, P0 ;  /* 0x0000000000ff7886 */ /* 0x000fe20000020100 */
[----:B------:R-:W-:Y:S01]  /*6650*/  PLOP3.LUT P0, PT, PT, PT, UP1, 0x80, 0x8 ;  /* 0x000000000008781c */ /* 0x000fe20003f0f018 */
[----:B------:R-:W-:Y:S11]  /*6660*/  UP2UR UR60, UPR, URZ, 0x2 ;  /* 0x00000002ff3c7883 */ /* 0x000ff60008000000 */
[----:B------:R-:W-:Y:S01]  /*6670*/  @!UPT UIADD3 URZ, UPT, UPT, URZ, URZ, URZ ;  /* 0x000000fffffff290 */ /* 0x000fe2000fffe0ff */
[----:B------:R-:W-:Y:S02]  /*6680*/  @P0 MOV R3, R4 ;  /* 0x0000000400030202 */ /* 0x000fe40000000f00 */
[----:B------:R-:W-:Y:S02]  /*6690*/  @P0 LOP3.LUT R0, R5, 0xffff, RZ, 0xc0, !PT ;  /* 0x0000ffff05000812 */ /* 0x000fe400078ec0ff */
[----:B------:R-:W-:Y:S02]  /*66a0*/  @P0 R2UR UR5, R3 ;  /* 0x00000000030502ca */ /* 0x000fe400000e0000 */
[----:B------:R-:W-:Y:S11]  /*66b0*/  @P0 R2UR UR4, R0 ;  /* 0x00000000000402ca */ /* 0x000ff600000e0000 */
[----:B------:R-:W-:Y:S02]  /*66c0*/  @UP1 UMOV UR37, UR5 ;  /* 0x0000000500251c82 */ /* 0x000fe40008000000 */
[----:B------:R-:W-:Y:S01]  /*66d0*/  @UP1 UMOV UR36, UR4 ;  /* 0x0000000400241c82 */ /* 0x000fe20008000000 */
[----:B------:R-:W-:Y:S05]  /*66e0*/  BRA.U !UP0, `(.L_x_106) ;  /* 0x0000000108cc7547 */ /* 0x000fea000b800000 */
[----:B------:R-:W1:Y:S01]  /*66f0*/  LDCU UR9, c[0x0][0xc20] ;  /* 0x00018400ff0977ac */ /* 0x000e620008000800 */
[----:B------:R-:W-:Y:S02]  /*6700*/  UIMAD.WIDE.U32 UR4, UR58, UR55, URZ ;  /* 0x000000373a0472a5 */ /* 0x000fe4000f8e00ff */
[----:B------:R-:W-:Y:S02]  /*6710*/  UIMAD.WIDE.U32 UR6, UR59, UR52, URZ ;  /* 0x000000343b0672a5 */ /* 0x000fe4000f8e00ff */
[----:B------:R-:W-:Y:S02]  /*6720*/  UIMAD.WIDE.U32 UR10, UR36, UR55, URZ ;  /* 0x00000037240a72a5 */ /* 0x000fe4000f8e00ff */
[----:B------:R-:W-:Y:S02]  /*6730*/  UISETP.NE.AND UP0, UPT, UR54, 0x1, UPT ;  /* 0x000000013600788c */ /* 0x000fe4000bf05270 */
[----:B------:R-:W-:Y:S02]  /*6740*/  UISETP.NE.AND UP1, UPT, UR42, 0x1, UPT ;  /* 0x000000012a00788c */ /* 0x000fe4000bf25270 */
[----:B------:R-:W-:Y:S02]  /*6750*/  UISETP.NE.AND UP2, UPT, UR39, 0x1, UPT ;  /* 0x000000012700788c */ /* 0x000fe4000bf45270 */
[----:B------:R-:W-:Y:S01]  /*6760*/  UIMAD.WIDE.U32 UR12, UR37, UR52, URZ ;  /* 0x00000034250c72a5 */ /* 0x000fe2000f8e00ff */
[----:B------:R-:W-:Y:S01]  /*6770*/  UMOV UR4, UR5 ;  /* 0x0000000500047c82 */ /* 0x000fe20008000000 */
[----:B------:R-:W-:Y:S01]  /*6780*/  UMOV UR6, UR11 ;  /* 0x0000000b00067c82 */ /* 0x000fe20008000000 */
[----:B-1----:R-:W-:Y:S03]  /*6790*/  USHF.R.U32.HI UR8, URZ, UR9, UR4 ;  /* 0x00000009ff087299 */ /* 0x002fe60008011604 */
[----:B------:R-:W-:Y:S02]  /*67a0*/  UMOV UR4, UR7 ;  /* 0x0000000700047c82 */ /* 0x000fe40008000000 */
[----:B------:R-:W-:Y:S02]  /*67b0*/  USHF.R.U32.HI UR5, URZ, UR53, UR4 ;  /* 0x00000035ff057299 */ /* 0x000fe40008011604 */
[----:B------:R-:W-:Y:S02]  /*67c0*/  USEL UR4, UR58, UR8, !UP0 ;  /* 0x000000083a047287 */ /* 0x000fe4000c000000 */
[----:B------:R-:W-:Y:S02]  /*67d0*/  USHF.R.U32.HI UR8, URZ, UR9, UR6 ;  /* 0x00000009ff087299 */ /* 0x000fe40008011606 */
[----:B------:R-:W-:Y:S02]  /*67e0*/  UIMAD.WIDE.U32 UR6, UR4, UR40, URZ ;  /* 0x00000028040672a5 */ /* 0x000fe4000f8e00ff */
[----:B------:R-:W-:Y:S02]  /*67f0*/  USEL UR9, UR59, UR5, !UP1 ;  /* 0x000000053b097287 */ /* 0x000fe4000c800000 */
[----:B------:R-:W-:Y:S02]  /*6800*/  USEL UR8, UR36, UR8, !UP0 ;  /* 0x0000000824087287 */ /* 0x000fe4000c000000 */
[----:B------:R-:W-:Y:S01]  /*6810*/  UIMAD.WIDE.U32 UR10, UR9, UR40, URZ ;  /* 0x00000028090a72a5 */ /* 0x000fe2000f8e00ff */
[----:B------:R-:W-:Y:S01]  /*6820*/  UMOV UR6, UR7 ;  /* 0x0000000700067c82 */ /* 0x000fe20008000000 */
[----:B------:R-:W-:Y:S01]  /*6830*/  UMOV UR5, UR13 ;  /* 0x0000000d00057c82 */ /* 0x000fe20008000000 */
[----:B------:R-:W-:Y:S02]  /*6840*/  @UP2 USHF.R.U32.HI UR4, URZ, UR41, UR6 ;  /* 0x00000029ff042299 */ /* 0x000fe40008011606 */
[----:B------:R-:W-:Y:S02]  /*6850*/  USHF.R.U32.HI UR5, URZ, UR53, UR5 ;  /* 0x00000035ff057299 */ /* 0x000fe40008011605 */
[----:B------:R-:W-:Y:S02]  /*6860*/  UIMAD UR4, UR39, UR4, URZ ;  /* 0x00000004270472a4 */ /* 0x000fe4000f8e02ff */
[----:B------:R-:W-:Y:S02]  /*6870*/  USEL UR5, UR37, UR5, !UP1 ;  /* 0x0000000525057287 */ /* 0x000fe4000c800000 */
[----:B------:R-:W-:Y:S01]  /*6880*/  UISETP.GE.AND UP0, UPT, UR8, UR4, UPT ;  /* 0x000000040800728c */ /* 0x000fe2000bf06270 */
[----:B------:R-:W-:Y:S01]  /*6890*/  UMOV UR6, UR11 ;  /* 0x0000000b00067c82 */ /* 0x000fe20008000000 */
[----:B------:R-:W-:Y:S02]  /*68a0*/  UIMAD.WIDE.U32 UR10, UR8, UR40, URZ ;  /* 0x00000028080a72a5 */ /* 0x000fe4000f8e00ff */
[----:B------:R-:W-:Y:S04]  /*68b0*/  @UP2 USHF.R.U32.HI UR9, URZ, UR41, UR6 ;  /* 0x00000029ff092299 */ /* 0x000fe80008011606 */
[----:B------:R-:W-:Y:S01]  /*68c0*/  UIMAD UR6, UR39, UR9, URZ ;  /* 0x00000009270672a4 */ /* 0x000fe2000f8e02ff */
[----:B------:R-:W-:Y:S03]  /*68d0*/  UMOV UR4, UR11 ;  /* 0x0000000b00047c82 */ /* 0x000fe60008000000 */
[----:B------:R-:W-:Y:S02]  /*68e0*/  UISETP.GE.OR UP0, UPT, UR5, UR6, UP0 ;  /* 0x000000060500728c */ /* 0x000fe40008706670 */
[----:B------:R-:W-:Y:S02]  /*68f0*/  USHF.R.U32.HI UR4, URZ, UR41, UR4 ;  /* 0x00000029ff047299 */ /* 0x000fe40008011604 */
[----:B------:R-:W-:Y:S02]  /*6900*/  UIMAD.WIDE.U32 UR6, UR5, UR40, URZ ;  /* 0x00000028050672a5 */ /* 0x000fe4000f8e00ff */
[----:B------:R-:W-:Y:S02]  /*6910*/  USEL UR11, UR8, UR4, !UP2 ;  /* 0x00000004080b7287 */ /* 0x000fe4000d000000 */
[----:B------:R-:W-:Y:S02]  /*6920*/  UIADD3 UR6, UPT, UPT, -UR5, URZ, URZ ;  /* 0x000000ff05067290 */ /* 0x000fe4000fffe1ff */
[----:B------:R-:W-:Y:S02]  /*6930*/  UIADD3 UR10, UPT, UPT, -UR11, URZ, URZ ;  /* 0x000000ff0b0a7290 */ /* 0x000fe4000fffe1ff */
[----:B------:R-:W-:Y:S02]  /*6940*/  UIMAD UR6, UR42, UR6, UR37 ;  /* 0x000000062a0672a4 */ /* 0x000fe4000f8e0225 */
[----:B------:R-:W-:Y:S01]  /*6950*/  UIMAD UR10, UR39, UR10, UR8 ;  /* 0x0000000a270a72a4 */ /* 0x000fe2000f8e0208 */
[----:B------:R-:W-:Y:S01]  /*6960*/  @!UP0 UMOV UR4, UR7 ;  /* 0x0000000700048c82 */ /* 0x000fe20008000000 */
[----:B------:R-:W-:Y:S02]  /*6970*/  UIADD3 UR7, UPT, UPT, -UR8, URZ, URZ ;  /* 0x000000ff08077290 */ /* 0x000fe4000fffe1ff */
[----:B------:R-:W-:Y:S04]  /*6980*/  @!UP0 USHF.R.U32.HI UR4, URZ, UR41, UR4 ;  /* 0x00000029ff048299 */ /* 0x000fe80008011604 */
[----:B------:R-:W-:Y:S04]  /*6990*/  @!UP0 USEL UR4, UR5, UR4, !UP2 ;  /* 0x0000000405048287 */ /* 0x000fe8000d000000 */
[----:B------:R-:W-:Y:S02]  /*69a0*/  @!UP0 UIMAD UR9, UR9, UR10, UR4 ;  /* 0x0000000a090982a4 */ /* 0x000fe4000f8e0204 */
[----:B------:R-:W-:Y:S02]  /*69b0*/  @!UP0 UIADD3 UR10, UPT, UPT, UR11, -UR4, URZ ;  /* 0x800000040b0a8290 */ /* 0x000fe4000fffe0ff */
[----:B------:R-:W-:Y:S02]  /*69c0*/  UIMAD UR4, UR54, UR7, UR36 ;  /* 0x00000007360472a4 */ /* 0x000fe4000f8e0224 */
[----:B------:R-:W-:Y:S03]  /*69d0*/  @!UP0 UIMAD UR8, UR10, UR39, UR5 ;  /* 0x000000270a0882a4 */ /* 0x000fe6000f8e0205 */
[----:B------:R-:W-:Y:S02]  /*69e0*/  @!UP0 UMOV UR5, UR9 ;  /* 0x0000000900058c82 */ /* 0x000fe40008000000 */
[----:B------:R-:W-:Y:S02]  /*69f0*/  UIMAD UR37, UR5, UR42, UR6 ;  /* 0x0000002a052572a4 */ /* 0x000fe4000f8e0206 */
[----:B------:R-:W-:Y:S11]  /*6a00*/  UIMAD UR36, UR8, UR54, UR4 ;  /* 0x00000036082472a4 */ /* 0x000ff6000f8e0204 */
[----:B------:R-:W-:Y:S01]  /*6a10*/  @!UPT UIADD3 URZ, UPT, UPT, URZ, URZ, URZ ;  /* 0x000000fffffff290 */ /* 0x000fe2000fffe0ff */
.L_x_106:
[----:B------:R-:W-:Y:S01]  /*6a20*/  UISETP.NE.AND UP0, UPT, UR38, 0x1, UPT ;  /* 0x000000012600788c */ /* 0x000fe2000bf05270 */
[----:B------:R-:W-:Y:S01]  /*6a30*/  @P0 SHF.R.U32.HI R4, RZ, 0x10, R5 ;  /* 0x00000010ff040819 */ /* 0x000fe20000011605 */
[----:B------:R-:W-:Y:S02]  /*6a40*/  UIADD3 UR11, UPT, UPT, UR45, 0x200, URZ ;  /* 0x000002002d0b7890 */ /* 0x000fe4000fffe0ff */
[----:B------:R-:W-:Y:S01]  /*6a50*/  USHF.L.U32 UR47, UR19, 0x6, URZ ;  /* 0x00000006132f7899 */ /* 0x000fe200080006ff */
[----:B------:R-:W-:Y:S06]  /*6a60*/  @P0 R2UR UR61, R4 ;  /* 0x00000000043d02ca */ /* 0x000fec00000e0000 */
[----:B------:R-:W1:Y:S01]  /*6a70*/  @!UP0 LDCU.128 UR12, c[0x0][0xc10] ;  /* 0x00018200ff0c87ac */ /* 0x000e620008000c00 */
[----:B------:R-:W2:Y:S01]  /*6a80*/  @!UP0 LDCU UR5, c[0x0][0xc0c] ;  /* 0x00018180ff0587ac */ /* 0x000ea20008000800 */
[----:B------:R-:W3:Y:S01]  /*6a90*/  @!UP0 LDCU UR10, c[0x0][0xc20] ;  /* 0x00018400ff0a87ac */ /* 0x000ee20008000800 */
[----:B-1----:R-:W-:Y:S02]  /*6aa0*/  UIMAD.WIDE.U32 UR8, UR37, UR12, URZ ;  /* 0x0000000c250872a5 */ /* 0x002fe4000f8e00ff */
[----:B------:R-:W-:Y:S02]  /*6ab0*/  UIMAD.WIDE.U32 UR6, UR36, UR15, URZ ;  /* 0x0000000f240672a5 */ /* 0x000fe4000f8e00ff */
[----:B------:R-:W-:Y:S03]  /*6ac0*/  @!UP0 UISETP.NE.AND UP1, UPT, UR14, 0x1, UPT ;  /* 0x000000010e00888c */ /* 0x000fe6000bf25270 */
[----:B------:R-:W-:Y:S01]  /*6ad0*/  @!UP0 UMOV UR4, UR9 ;  /* 0x0000000900048c82 */ /* 0x000fe20008000000 */
[----:B--2---:R-:W-:Y:S02]  /*6ae0*/  @!UP0 UISETP.NE.AND UP2, UPT, UR5, 0x1, UPT ;  /* 0x000000010500888c */ /* 0x004fe4000bf45270 */
[----:B------:R-:W-:Y:S01]  /*6af0*/  @!UP0 USHF.R.U32.HI UR4, URZ, UR13, UR4 ;  /* 0x0000000dff048299 */ /* 0x000fe20008011604 */
[----:B------:R-:W-:Y:S02]  /*6b00*/  @!UP0 UMOV UR6, UR7 ;  /* 0x0000000700068c82 */ /* 0x000fe40008000000 */
[----:B---3--:R-:W-:Y:S02]  /*6b10*/  @!UP0 USHF.R.U32.HI UR6, URZ, UR10, UR6 ;  /* 0x0000000aff068299 */ /* 0x008fe40008011606 */
[----:B------:R-:W-:Y:S02]  /*6b20*/  @!UP0 USEL UR7, UR37, UR4, !UP2 ;  /* 0x0000000425078287 */ /* 0x000fe4000d000000 */
[----:B------:R-:W-:Y:S04]  /*6b30*/  @!UP0 USEL UR6, UR36, UR6, !UP1 ;  /* 0x0000000624068287 */ /* 0x000fe8000c800000 */
[----:B------:R-:W-:Y:S02]  /*6b40*/  @!UP0 UIADD3 UR4, UPT, UPT, -UR7, UR6, URZ ;  /* 0x0000000607048290 */ /* 0x000fe4000fffe1ff */
[----:B------:R-:W-:Y:S02]  /*6b50*/  @!UP0 UIADD3 UR6, UPT, UPT, UR7, -UR6, URZ ;  /* 0x8000000607068290 */ /* 0x000fe4000fffe0ff */
[----:B------:R-:W-:Y:S02]  /*6b60*/  @!UP0 UIMAD UR37, UR4, UR5, UR37 ;  /* 0x00000005042582a4 */ /* 0x000fe4000f8e0225 */
[----:B------:R-:W-:Y:S02]  /*6b70*/  @!UP0 UIMAD UR36, UR6, UR14, UR36 ;  /* 0x0000000e062482a4 */ /* 0x000fe4000f8e0224 */
[----:B------:R-:W-:Y:S09]  /*6b80*/  ULOP3.LUT UP0, URZ, UR11, 0x90, URZ, 0xc0, !UPT ;  /* 0x000000900bff7892 */ /* 0x000ff2000f80c0ff */
[----:B------:R-:W-:Y:S05]  /*6b90*/  BRA.U !UP0, `(.L_x_107) ;  /* 0x00000001087c7547 */ /* 0x000fea000b800000 */
[----:B------:R-:W1:Y:S01]  /*6ba0*/  LDCU.64 UR8, c[0x4][0x80] ;  /* 0x01001000ff0877ac */ /* 0x000e620008000a00 */
[----:B------:R-:W-:Y:S01]  /*6bb0*/  MOV R16, 0x0 ;  /* 0x0000000000107802 */ /* 0x000fe20000000f00 */
[----:B------:R-:W-:Y:S02]  /*6bc0*/  HFMA2 R12, -RZ, RZ, 0, 5.9604644775390625e-08 ;  /* 0x00000001ff0c7431 */ /* 0x000fe400000001ff */
[----:B------:R-:W-:Y:S01]  /*6bd0*/  IMAD.MOV.U32 R8, RZ, RZ, 0x70 ;  /* 0x00000070ff087424 */ /* 0x000fe200078e00ff */
[----:B------:R2:W3:Y:S01]  /*6be0*/  LDC.64 R14, c[0x4][R16] ;  /* 0x01000000100e7b82 */ /* 0x0004e20000000a00 */
[----:B------:R-:W4:Y:S01]  /*6bf0*/  LDCU.64 UR6, c[0x4][0x88] ;  /* 0x01001100ff0677ac */ /* 0x000f220008000a00 */
[----:B------:R-:W-:Y:S01]  /*6c00*/  IMAD.MOV.U32 R13, RZ, RZ, RZ ;  /* 0x000000ffff0d7224 */ /* 0x000fe200078e00ff */
[----:B------:R-:W2:Y:S01]  /*6c10*/  LDCU.64 UR4, c[0x4][0x8] ;  /* 0x01000100ff0477ac */ /* 0x000ea20008000a00 */
[----:B-1----:R-:W-:Y:S01]  /*6c20*/  MOV R5, UR9 ;  /* 0x0000000900057c02 */ /* 0x002fe20008000f00 */
[----:B------:R-:W-:Y:S01]  /*6c30*/  IMAD.U32 R4, RZ, RZ, UR8 ;  /* 0x00000008ff047e24 */ /* 0x000fe2000f8e00ff */
[----:B----4-:R-:W-:Y:S01]  /*6c40*/  MOV R7, UR7 ;  /* 0x0000000700077c02 */ /* 0x010fe20008000f00 */
[----:B------:R-:W-:Y:S01]  /*6c50*/  IMAD.U32 R6, RZ, RZ, UR6 ;  /* 0x00000006ff067e24 */ /* 0x000fe2000f8e00ff */
[----:B--2---:R-:W-:Y:S01]  /*6c60*/  MOV R11, UR5 ;  /* 0x00000005000b7c02 */ /* 0x004fe20008000f00 */
[----:B------:R-:W-:Y:S02]  /*6c70*/  IMAD.U32 R10, RZ, RZ, UR4 ;  /* 0x00000004ff0a7e24 */ /* 0x000fe4000f8e00ff */
[----:B------:R-:W-:Y:S07]  /*6c80*/  LEPC R20, `(.L_x_108) ;  /* 0x000000001014794e */ /* 0x000fee0000000000 */
[----:B---3-5:R-:W-:Y:S05]  /*6c90*/  CALL.ABS.NOINC R14 ;  /* 0x000000000e007343 */ /* 0x028fea0003c00000 */
.L_x_108:
[----:B------:R-:W1:Y:S01]  /*6ca0*/  LDCU.64 UR8, c[0x4][0x80] ;  /* 0x01001000ff0877ac */ /* 0x000e620008000a00 */
[----:B------:R-:W2:Y:S01]  /*6cb0*/  LDC.64 R16, c[0x4][R16] ;  /* 0x0100000010107b82 */ /* 0x000ea20000000a00 */
[----:B------:R-:W-:Y:S02]  /*6cc0*/  HFMA2 R12, -RZ, RZ, 0, 5.9604644775390625e-08 ;  /* 0x00000001ff0c7431 */ /* 0x000fe400000001ff */
[----:B------:R-:W-:Y:S02]  /*6cd0*/  IMAD.MOV.U32 R8, RZ, RZ, 0x70 ;  /* 0x00000070ff087424 */ /* 0x000fe400078e00ff */
[----:B------:R-:W-:Y:S01]  /*6ce0*/  IMAD.MOV.U32 R13, RZ, RZ, RZ ;  /* 0x000000ffff0d7224 */ /* 0x000fe200078e00ff */
[----:B------:R-:W3:Y:S01]  /*6cf0*/  LDCU.64 UR6, c[0x4][0x88] ;  /* 0x01001100ff0677ac */ /* 0x000ee20008000a00 */
[----:B------:R-:W4:Y:S01]  /*6d00*/  LDCU.64 UR4, c[0x4][0x8] ;  /* 0x01000100ff0477ac */ /* 0x000f220008000a00 */
[----:B-1----:R-:W-:Y:S02]  /*6d10*/  MOV R4, UR8 ;  /* 0x0000000800047c02 */ /* 0x002fe40008000f00 */
[----:B------:R-:W-:Y:S02]  /*6d20*/  MOV R5, UR9 ;  /* 0x0000000900057c02 */ /* 0x000fe40008000f00 */
[----:B---3--:R-:W-:Y:S01]  /*6d30*/  MOV R7, UR7 ;  /* 0x0000000700077c02 */ /* 0x008fe20008000f00 */
[----:B------:R-:W-:Y:S01]  /*6d40*/  IMAD.U32 R6, RZ, RZ, UR6 ;  /* 0x00000006ff067e24 */ /* 0x000fe2000f8e00ff */
[----:B----4-:R-:W-:Y:S01]  /*6d50*/  MOV R11, UR5 ;  /* 0x00000005000b7c02 */ /* 0x010fe20008000f00 */
[----:B------:R-:W-:Y:S02]  /*6d60*/  IMAD.U32 R10, RZ, RZ, UR4 ;  /* 0x00000004ff0a7e24 */ /* 0x000fe4000f8e00ff */
[----:B------:R-:W-:Y:S07]  /*6d70*/  LEPC R20, `(.L_x_107) ;  /* 0x000000001014794e */ /* 0x000fee0000000000 */
[----:B--2---:R-:W-:Y:S05]  /*6d80*/  CALL.ABS.NOINC R16 ;  /* 0x0000000010007343 */ /* 0x004fea0003c00000 */
.L_x_107:
[----:B------:R-:W-:Y:S01]  /*6d90*/  R2UR UR4, R49 ;  /* 0x00000000310472ca */ /* 0x000fe200000e0000 */
[----:B------:R-:W-:Y:S01]  /*6da0*/  UISETP.NE.U32.AND UP0, UPT, UR62, URZ, UPT ;  /* 0x000000ff3e00728c */ /* 0x000fe2000bf05070 */
[----:B------:R-:W-:Y:S02]  /*6db0*/  ISETP.NE.U32.AND P4, PT, R42, RZ, PT ;  /* 0x000000ff2a00720c */ /* 0x000fe40003f85070 */
[----:B------:R-:W-:Y:S01]  /*6dc0*/  ISETP.NE.U32.AND P2, PT, RZ, UR56, PT ;  /* 0x00000038ff007c0c */ /* 0x000fe2000bf45070 */
[----:B------:R-:W-:Y:S01]  /*6dd0*/  UISETP.NE.AND.EX UP1, UPT, UR63, URZ, UPT, UP0 ;  /* 0x000000ff3f00728c */ /* 0x000fe2000bf25300 */
[----:B------:R-:W-:Y:S01]  /*6de0*/  ISETP.NE.AND.EX P4, PT, R43, RZ, PT, P4 ;  /* 0x000000ff2b00720c */ /* 0x000fe20003f85340 */
[----:B------:R-:W-:Y:S01]  /*6df0*/  UPLOP3.LUT UP0, UPT, UPT, UPT, UPT, 0x40, 0x4 ;  /* 0x000000000004789c */ /* 0x000fe20003f0e870 */
[----:B------:R-:W-:Y:S05]  /*6e00*/  ISETP.NE.AND.EX P2, PT, RZ, UR57, PT, P2 ;  /* 0x00000039ff007c0c */ /* 0x000fea000bf45320 */
[----:B------:R-:W-:Y:S06]  /*6e10*/  UISETP.NE.AND UP2, UPT, UR4, URZ, UPT ;  /* 0x000000ff0400728c */ /* 0x000fec000bf45270 */
[----:B------:R-:W-:Y:S05]  /*6e20*/  PLOP3.LUT P1, PT, PT, PT, UP2, 0x80, 0x8 ;  /* 0x000000000008781c */ /* 0x000fea0003f2f028 */
[----:B------:R-:W-:Y:S06]  /*6e30*/  @UP2 UPLOP3.LUT UP0, UPT, UPT, UPT, UP1, 0x80, 0x8 ;  /* 0x000000000008289c */ /* 0x000fec0003f0f010 */
[----:B------:R-:W-:Y:S01]  /*6e40*/  PLOP3.LUT P0, PT, PT, PT, UP0, 0x80, 0x8 ;  /* 0x000000000008781c */ /* 0x000fe20003f0f008 */
[----:B------:R-:W-:Y:S01]  /*6e50*/  @!UPT UIADD3 URZ, UPT, UPT, URZ, URZ, URZ ;  /* 0x000000fffffff290 */ /* 0x000fe2000fffe0ff */
[----:B------:R-:W-:Y:S11]  /*6e60*/  BRA.U !UP1, `(.L_x_109) ;  /* 0x00000001093c7547 */ /* 0x000ff6000b800000 */
[----:B------:R-:W-:Y:S01]  /*6e70*/  UISETP.NE.U32.AND UP0, UPT, UR56, URZ, UPT ;  /* 0x000000ff3800728c */ /* 0x000fe2000bf05070 */
[----:B------:R-:W-:Y:S01]  /*6e80*/  HFMA2 R0, -RZ, RZ, 0, 5.9604644775390625e-08 ;  /* 0x00000001ff007431 */ /* 0x000fe200000001ff */
[----:B------:R-:W1:Y:S01]  /*6e90*/  LDCU.64 UR8, c[0x0][0x358] ;  /* 0x00006b00ff0877ac */ /* 0x000e620008000a00 */
[----:B------:R-:W-:Y:S01]  /*6ea0*/  IMAD.MOV.U32 R45, RZ, RZ, 0x1 ;  /* 0x00000001ff2d7424 */ /* 0x000fe200078e00ff */
[----:B------:R-:W-:Y:S06]  /*6eb0*/  UISETP.NE.AND.EX UP0, UPT, UR57, URZ, UPT, UP0 ;  /* 0x000000ff3900728c */ /* 0x000fec000bf05300 */
[----:B------:R-:W-:Y:S05]  /*6ec0*/  PLOP3.LUT P3, PT, PT, PT, UP0, 0x80, 0x8 ;  /* 0x000000000008781c */ /* 0x000fea0003f6f008 */
[----:B------:R-:W2:Y:S01]  /*6ed0*/  @UP0 LDCU.64 UR4, c[0x0][0x988] ;  /* 0x00013100ff0407ac */ /* 0x000ea20008000a00 */
[----:B------:R-:W-:Y:S07]  /*6ee0*/  @UP0 UIMAD UR6, UR46, UR62, URZ ;  /* 0x0000003e2e0602a4 */ /* 0x000fee000f8e02ff */
[----:B------:R-:W-:Y:S01]  /*6ef0*/  @!P3 PRMT R45, R0, 0x7610, R45 ;  /* 0x00007610002db816 */ /* 0x000fe2000000002d */
[----:B--2---:R-:W-:Y:S06]  /*6f00*/  @UP0 UIMAD.WIDE UR4, UR6, 0x4, UR4 ;  /* 0x00000004060408a5 */ /* 0x004fec000f8e0204 */
[----:B-----5:R-:W-:Y:S01]  /*6f10*/  IMAD.U32 R26, RZ, RZ, UR4 ;  /* 0x00000004ff1a7e24 */ /* 0x020fe2000f8e00ff */
[----:B------:R-:W-:Y:S04]  /*6f20*/  MOV R27, UR5 ;  /* 0x00000005001b7c02 */ /* 0x000fe80008000f00 */
[----:B------:R-:W2:Y:S01]  /*6f30*/  @!UP0 LDCU UR4, c[0x0][0x980] ;  /* 0x00013000ff0487ac */ /* 0x000ea20008000800 */
[----:B-1----:R1:W5:Y:S02]  /*6f40*/  @P3 LDG.E R26, desc[UR8][R26.64] ;  /* 0x000000081a1a3981 */ /* 0x002364000c1e1900 */
[----:B-12---:R-:W-:Y:S02]  /*6f50*/  @!P3 IMAD.U32 R26, RZ, RZ, UR4 ;  /* 0x00000004ff1abe24 */ /* 0x006fe4000f8e00ff */
.L_x_109:
[----:B------:R-:W-:Y:S05]  /*6f60*/  @!P4 BRA `(.L_x_110) ;  /* 0x000000000024c947 */ /* 0x000fea0003800000 */
[----:B------:R-:W-:Y:S01]  /*6f70*/  ISETP.NE.U32.AND P3, PT, R40, RZ, PT ;  /* 0x000000ff2800720c */ /* 0x000fe20003f65070 */
[----:B------:R-:W1:Y:S03]  /*6f80*/  LDCU.64 UR4, c[0x0][0x358] ;  /* 0x00006b00ff0477ac */ /* 0x000e660008000a00 */
[----:B------:R-:W-:Y:S11]  /*6f90*/  ISETP.NE.AND.EX P3, PT, R41, RZ, PT, P3 ;  /* 0x000000ff2900720c */ /* 0x000ff60003f65330 */
[----:B------:R-:W-:Y:S02]  /*6fa0*/  @!UPT UIADD3 URZ, UPT, UPT, URZ, URZ, URZ ;  /* 0x000000fffffff290 */ /* 0x000fe4000fffe0ff */
[----:B------:R-:W2:Y:S01]  /*6fb0*/  @P3 LDC.64 R4, c[0x0][0x9a8] ;  /* 0x00026a00ff043b82 */ /* 0x000ea20000000a00 */
[----:B------:R-:W-:Y:S04]  /*6fc0*/  @P3 IMAD R0, R42, UR46, RZ ;  /* 0x0000002e2a003c24 */ /* 0x000fe8000f8e02ff */
[----:B--2---:R-:W-:Y:S05]  /*6fd0*/  @P3 IMAD.WIDE R4, R0, 0x4, R4 ;  /* 0x0000000400043825 */ /* 0x004fea00078e0204 */
[----:B-1---5:R1:W5:Y:S02]  /*6fe0*/  @P3 LDG.E R24, desc[UR4][R4.64] ;  /* 0x0000000404183981 */ /* 0x022364000c1e1900 */
[----:B-1----:R-:W2:Y:S02]  /*6ff0*/  @!P3 LDC R24, c[0x0][0x9a0] ;  /* 0x00026800ff18bb82 */ /* 0x002ea40000000800 */
.L_x_110:
[----:B------:R-:W-:Y:S01]  /*7000*/  ULOP3.LUT UR4, UR51, 0x1, URZ, 0x3c, !UPT ;  /* 0x0000000133047892 */ /* 0x000fe2000f8e3cff */
[----:B-----5:R-:W-:Y:S01]  /*7010*/  FSETP.NEU.AND P3, PT, R26, RZ, PT ;  /* 0x000000ff1a00720b */ /* 0x020fe20003f6d000 */
[----:B------:R-:W1:Y:S01]  /*7020*/  LDCU.128 UR8, c[0x0][0xb80] ;  /* 0x00017000ff0877ac */ /* 0x000e620008000c00 */
[----:B------:R-:W-:Y:S01]  /*7030*/  SEL R4, RZ, 0xffffffff, P2 ;  /* 0xffffffffff047807 */ /* 0x000fe20001000000 */
[----:B------:R-:W-:Y:S01]  /*7040*/  IMAD.U32 R63, RZ, RZ, UR48 ;  /* 0x00000030ff3f7e24 */ /* 0x000fe2000f8e00ff */
[----:B------:R-:W-:Y:S01]  /*7050*/  @P1 LOP3.LUT P2, RZ, R45, 0xff, RZ, 0xc0, !PT ;  /* 0x000000ff2dff1812 */ /* 0x000fe2000784c0ff */
[----:B------:R-:W-:Y:S01]  /*7060*/  IMAD.U32 R27, RZ, RZ, UR4 ;  /* 0x00000004ff1b7e24 */ /* 0x000fe2000f8e00ff */
[----:B------:R-:W-:Y:S01]  /*7070*/  @P1 SEL R0, RZ, 0xffffffff, P3 ;  /* 0xffffffffff001807 */ /* 0x000fe20001800000 */
[----:B------:R-:W-:Y:S01]  /*7080*/  IMAD.SHL.U32 R65, R52, 0x2, RZ ;  /* 0x0000000234417824 */ /* 0x000fe200078e00ff */
[----:B------:R-:W-:Y:S01]  /*7090*/  LEA R58, R22, UR45, 0x3 ;  /* 0x0000002d163a7c11 */ /* 0x000fe2000f8e18ff */
[----:B------:R-:W3:Y:S01]  /*70a0*/  LDCU.128 UR16, c[0x0][0xb90] ;  /* 0x00017200ff1077ac */ /* 0x000ee20008000c00 */
[----:B------:R-:W-:Y:S01]  /*70b0*/  @P0 SEL R0, R4, R0, !P2 ;  /* 0x0000000004000207 */ /* 0x000fe20005000000 */
[----:B------:R-:W-:Y:S01]  /*70c0*/  IMAD.SHL.U32 R63, R63, 0x1000, RZ ;  /* 0x000010003f3f7824 */ /* 0x000fe200078e00ff */
[----:B------:R-:W-:Y:S01]  /*70d0*/  PLOP3.LUT P2, PT, PT, PT, UP1, 0x80, 0x8 ;  /* 0x000000000008781c */ /* 0x000fe20003f4f018 */
[----:B------:R-:W-:Y:S01]  /*70e0*/  BSSY B1, `(.L_x_111) ;  /* 0x000004f000017945 */ /* 0x000fe20003800000 */
[----:B------:R-:W-:Y:S01]  /*70f0*/  @P1 LOP3.LUT R0, R0, 0x1, RZ, 0xc0, !PT ;  /* 0x0000000100001812 */ /* 0x000fe200078ec0ff */
[----:B------:R-:W-:Y:S01]  /*7100*/  IMAD.MOV.U32 R66, RZ, RZ, 0x1 ;  /* 0x00000001ff427424 */ /* 0x000fe200078e00ff */
[----:B------:R-:W-:Y:S01]  /*7110*/  LOP3.LUT P4, R59, R45, 0xff, RZ, 0xc0, !PT ;  /* 0x000000ff2d3b7812 */ /* 0x000fe2000788c0ff */
[----:B------:R-:W-:Y:S01]  /*7120*/  USHF.L.U32 UR12, UR44, 0x6, URZ ;  /* 0x000000062c0c7899 */ /* 0x000fe200080006ff */
[----:B------:R-:W-:Y:S01]  /*7130*/  ISETP.NE.U32.OR P6, PT, R0, 0x1, !P1 ;  /* 0x000000010000780c */ /* 0x000fe20004fc5470 */
[----:B------:R-:W-:Y:S01]  /*7140*/  IMAD.U32 R0, RZ, RZ, UR48 ;  /* 0x00000030ff007e24 */ /* 0x000fe2000f8e00ff */
[----:B------:R-:W4:Y:S01]  /*7150*/  LDCU UR13, c[0x0][0xba0] ;  /* 0x00017400ff0d77ac */ /* 0x000f220008000800 */
[----:B------:R-:W-:Y:S01]  /*7160*/  SEL R5, RZ, 0xffffffff, P3 ;  /* 0xffffffffff057807 */ /* 0x000fe20001800000 */
[----:B------:R-:W-:Y:S01]  /*7170*/  IMAD.IADD R25, R23, 0x1, R2 ;  /* 0x0000000117197824 */ /* 0x000fe200078e0202 */
[----:B------:R-:W-:Y:S01]  /*7180*/  P2R R60, PR, RZ, 0x40 ;  /* 0x00000040ff3c7803 */ /* 0x000fe20000000000 */
[----:B------:R-:W-:Y:S01]  /*7190*/  IMAD.U32 R57, RZ, RZ, UR12 ;  /* 0x0000000cff397e24 */ /* 0x000fe2000f8e00ff */
[----:B------:R-:W-:Y:S01]  /*71a0*/  LEA R0, R0, UR45, 0x3 ;  /* 0x0000002d00007c11 */ /* 0x000fe2000f8e18ff */
[----:B------:R-:W-:Y:S01]  /*71b0*/  IMAD.U32 R64, RZ, RZ, UR48 ;  /* 0x00000030ff407e24 */ /* 0x000fe2000f8e00ff */
[----:B------:R-:W-:Y:S02]  /*71c0*/  @P2 SEL R5, R4, R5, !P4 ;  /* 0x0000000504052207 */ /* 0x000fe40006000000 */
[----:B------:R-:W-:Y:S02]  /*71d0*/  CS2R R38, SRZ ;  /* 0x0000000000267805 */ /* 0x000fe4000001ff00 */
[----:B------:R-:W-:Y:S02]  /*71e0*/  CS2R R36, SRZ ;  /* 0x0000000000247805 */ /* 0x000fe4000001ff00 */
[----:B------:R-:W-:Y:S02]  /*71f0*/  CS2R R30, SRZ ;  /* 0x00000000001e7805 */ /* 0x000fe4000001ff00 */
[----:B------:R-:W-:Y:S02]  /*7200*/  @P6 SHF.L.U32 R3, R27, 0x1f, RZ ;  /* 0x0000001f1b036819 */ /* 0x000fe400000006ff */
[----:B------:R-:W-:Y:S02]  /*7210*/  CS2R R28, SRZ ;  /* 0x00000000001c7805 */ /* 0x000fe4000001ff00 */
[----:B------:R-:W-:Y:S01]  /*7220*/  LOP3.LUT R5, R5, 0x1, RZ, 0xc0, !PT ;  /* 0x0000000105057812 */ /* 0x000fe200078ec0ff */
[----:B------:R4:W2:Y:S01]  /*7230*/  @P6 SYNCS.PHASECHK.TRANS64.TRYWAIT P1, [R0+URZ+0x110], R3 ;  /* 0x00011003000065a7 */ /* 0x0008a200080211ff */
[----:B-1----:R-:W-:Y:S02]  /*7240*/  UIMAD.WIDE.U32 UR4, UR12, UR9, URZ ;  /* 0x000000090c0472a5 */ /* 0x002fe4000f8e00ff */
[----:B------:R-:W-:Y:S01]  /*7250*/  ISETP.NE.U32.AND P5, PT, R5, 0x1, PT ;  /* 0x000000010500780c */ /* 0x000fe20003fa5070 */
[----:B------:R-:W-:Y:S01]  /*7260*/  UISETP.NE.AND UP0, UPT, UR8, 0x1, UPT ;  /* 0x000000010800788c */ /* 0x000fe2000bf05270 */
[----:B------:R-:W-:Y:S01]  /*7270*/  IADD3 R62, PT, PT, R63, UR45, R65 ;  /* 0x0000002d3f3e7c10 */ /* 0x000fe2000fffe041 */
[----:B------:R-:W-:Y:S01]  /*7280*/  USHF.R.U32.HI UR5, URZ, UR10, UR5 ;  /* 0x0000000aff057299 */ /* 0x000fe20008011605 */
[----:B------:R-:W-:Y:S03]  /*7290*/  P2R R67, PR, RZ, 0x20 ;  /* 0x00000020ff437803 */ /* 0x000fe60000000000 */
[----:B------:R-:W-:Y:S02]  /*72a0*/  USEL UR5, UR12, UR5, !UP0 ;  /* 0x000000050c057287 */ /* 0x000fe4000c000000 */
[----:B------:R-:W-:Y:S02]  /*72b0*/  UISETP.NE.AND UP0, UPT, UR11, 0x1, UPT ;  /* 0x000000010b00788c */ /* 0x000fe4000bf05270 */
[----:B---3--:R-:W-:Y:S02]  /*72c0*/  UIMAD.WIDE.U32 UR6, UR5, UR16, URZ ;  /* 0x00000010050672a5 */ /* 0x008fe4000f8e00ff */
[----:B------:R-:W-:Y:S02]  /*72d0*/  IMAD R7, RZ, RZ, -UR5 ;  /* 0x80000005ff077e24 */ /* 0x000fe4000f8e02ff */
[----:B------:R-:W-:Y:S02]  /*72e0*/  IMAD.U32 R56, RZ, RZ, UR5 ;  /* 0x00000005ff387e24 */ /* 0x000fe4000f8e00ff */
[----:B------:R-:W-:Y:S01]  /*72f0*/  IMAD R57, R7, UR8, R57 ;  /* 0x0000000807397c24 */ /* 0x000fe2000f8e0239 */
[----:B------:R-:W-:Y:S02]  /*7300*/  UMOV UR4, UR7 ;  /* 0x0000000700047c82 */ /* 0x000fe40008000000 */
[----:B------:R-:W-:Y:S01]  /*7310*/  USHF.R.U32.HI UR4, URZ, UR17, UR4 ;  /* 0x00000011ff047299 */ /* 0x000fe20008011604 */
[----:B----4-:R-:W-:Y:S03]  /*7320*/  SHF.L.U32 R3, R51, 0x1f, RZ ;  /* 0x0000001f33037819 */ /* 0x010fe600000006ff */
[----:B------:R-:W-:Y:S02]  /*7330*/  USEL UR4, UR5, UR4, !UP0 ;  /* 0x0000000405047287 */ /* 0x000fe4000c000000 */
[----:B------:R-:W-:Y:S01]  /*7340*/  UISETP.NE.AND UP0, UPT, UR18, 0x1, UPT ;  /* 0x000000011200788c */ /* 0x000fe2000bf05270 */
[----:B------:R1:W3:Y:S01]  /*7350*/  SYNCS.PHASECHK.TRANS64.TRYWAIT P0, [R58+URZ+0x160], R3 ;  /* 0x000160033a0075a7 */ /* 0x0002e200080011ff */
[----:B------:R-:W-:Y:S02]  /*7360*/  UIMAD.WIDE.U32 UR6, UR4, UR19, URZ ;  /* 0x00000013040672a5 */ /* 0x000fe4000f8e00ff */
[----:B------:R-:W-:Y:S02]  /*7370*/  IMAD.U32 R55, RZ, RZ, UR4 ;  /* 0x00000004ff377e24 */ /* 0x000fe4000f8e00ff */
[----:B------:R-:W-:Y:S01]  /*7380*/  IMAD R6, RZ, RZ, -UR4 ;  /* 0x80000004ff067e24 */ /* 0x000fe2000f8e02ff */
[----:B------:R-:W-:Y:S01]  /*7390*/  PLOP3.LUT P2, PT, PT, PT, UP0, 0x80, 0x8 ;  /* 0x000000000008781c */ /* 0x000fe20003f4f008 */
[----:B------:R-:W-:Y:S01]  /*73a0*/  IMAD.U32 R54, RZ, RZ, UR4 ;  /* 0x00000004ff367e24 */ /* 0x000fe2000f8e00ff */
[----:B------:R-:W-:Y:S01]  /*73b0*/  UMOV UR6, UR7 ;  /* 0x0000000700067c82 */ /* 0x000fe20008000000 */
[----:B------:R-:W-:Y:S01]  /*73c0*/  IMAD R56, R6, UR11, R56 ;  /* 0x0000000b06387c24 */ /* 0x000fe2000f8e0238 */
[----:B------:R-:W-:Y:S06]  /*73d0*/  USHF.R.U32.HI UR6, URZ, UR13, UR6 ;  /* 0x0000000dff067299 */ /* 0x000fec0008011606 */
[----:B------:R-:W-:Y:S05]  /*73e0*/  SEL R55, R55, UR6, !P2 ;  /* 0x0000000637377c07 */ /* 0x000fea000d000000 */
[----:B------:R-:W-:Y:S04]  /*73f0*/  IMAD.MOV R4, RZ, RZ, -R55 ;  /* 0x000000ffff047224 */ /* 0x000fe800078e0a37 */
[----:B------:R-:W-:Y:S01]  /*7400*/  IMAD R54, R4, UR18, R54 ;  /* 0x0000001204367c24 */ /* 0x000fe2000f8e0236 */
[----:B--2---:R-:W-:Y:S01]  /*7410*/  @P6 SEL R66, RZ, 0x1, !P1 ;  /* 0x00000001ff426807 */ /* 0x004fe20004800000 */
[----:B-1----:R-:W-:Y:S06]  /*7420*/  @!P6 BRA `(.L_x_112) ;  /* 0x000000000068e947 */ /* 0x002fec0003800000 */
[----:B------:R-:W-:Y:S01]  /*7430*/  LOP3.LUT P6, RZ, R44, 0x40, RZ, 0xc0, !PT ;  /* 0x000000402cff7812 */ /* 0x000fe200078cc0ff */
[----:B------:R-:W-:Y:S01]  /*7440*/  VIADD R2, R62, 0x200 ;  /* 0x000002003e027836 */ /* 0x000fe20000000000 */
[----:B------:R-:W-:Y:S01]  /*7450*/  ISETP.NE.AND P2, PT, R66, RZ, PT ;  /* 0x000000ff4200720c */ /* 0x000fe20003f45270 */
[----:B------:R-:W-:Y:S01]  /*7460*/  BSSY B0, `(.L_x_113) ;  /* 0x000000d000007945 */ /* 0x000fe20003800000 */
[----:B------:R-:W-:Y:S01]  /*7470*/  PLOP3.LUT P1, PT, PT, PT, PT, 0x8, 0x80 ;  /* 0x000000000080781c */ /* 0x000fe20003f2e170 */
[----:B------:R-:W-:Y:S01]  /*7480*/  @P5 VIADD R4, R62, 0x210 ;  /* 0x000002103e045836 */ /* 0x000fe20000000000 */
[----:B------:R-:W-:Y:S02]  /*7490*/  @P5 PLOP3.LUT P1, PT, P6, PT, PT, 0x80, 0x8 ;  /* 0x000000000008581c */ /* 0x000fe4000372f070 */
[----:B------:R-:W-:Y:S02]  /*74a0*/  CS2R R38, SRZ ;  /* 0x0000000000267805 */ /* 0x000fe4000001ff00 */
[----:B------:R-:W-:Y:S02]  /*74b0*/  CS2R R36, SRZ ;  /* 0x0000000000247805 */ /* 0x000fe4000001ff00 */
[----:B------:R-:W-:Y:S02]  /*74c0*/  CS2R R30, SRZ ;  /* 0x00000000001e7805 */ /* 0x000fe4000001ff00 */
[----:B------:R-:W-:Y:S05]  /*74d0*/  CS2R R28, SRZ ;  /* 0x00000000001c7805 */ /* 0x000fea000001ff00 */
[----:B------:R-:W-:Y:S01]  /*74e0*/  @P1 VIADD R4, R2, 0xfffffff0 ;  /* 0xfffffff002041836 */ /* 0x000fe20000000000 */
[----:B------:R-:W-:Y:S06]  /*74f0*/  @P2 BRA `(.L_x_114) ;  /* 0x00000000000c2947 */ /* 0x000fec0003800000 */
[----:B------:R-:W-:Y:S04]  /*7500*/  SHF.L.U32 R2, R27, 0x1f, RZ ;  /* 0x0000001f1b027819 */ /* 0x000fe800000006ff */
[----:B------:R-:W1:Y:S02]  /*7510*/  SYNCS.PHASECHK.TRANS64.TRYWAIT P1, [R0+URZ+0x110], R2 ;  /* 0x00011002000075a7 */ /* 0x000e6400080211ff */
[----:B-1----:R-:W-:Y:S05]  /*7520*/  @!P1 BRA `(.L_x_115) ;  /* 0x0000002000ec9947 */ /* 0x002fea0003800000 */
.L_x_114:
[----:B------:R-:W-:Y:S05]  /*7530*/  BSYNC B0 ;  /* 0x0000000000007941 */ /* 0x000fea0003800000 */
.L_x_113:
[----:B------:R-:W-:Y:S01]  /*7540*/  UIADD3 UR4, UPT, UPT, UR48, 0x1, URZ ;  /* 0x0000000130047890 */ /* 0x000fe2000fffe0ff */
[----:B------:R-:W-:Y:S03]  /*7550*/  ISETP.NE.AND P1, PT, R67, RZ, PT ;  /* 0x000000ff4300720c */ /* 0x000fe60003f25270 */
[----:B------:R-:W-:Y:S04]  /*7560*/  UISETP.NE.AND UP0, UPT, UR4, 0x3, UPT ;  /* 0x000000030400788c */ /* 0x000fe8000bf05270 */
[----:B------:R-:W-:Y:S02]  /*7570*/  USEL UR5, URZ, 0x1, UP0 ;  /* 0x00000001ff057887 */ /* 0x000fe40008000000 */
[----:B------:R-:W-:Y:S04]  /*7580*/  USEL UR4, UR4, URZ, UP0 ;  /* 0x000000ff04047287 */ /* 0x000fe80008000000 */
[----:B------:R2:W4:Y:S01]  /*7590*/  @P1 LDS.128 R36, [R4] ;  /* 0x0000000004241984 */ /* 0x0005220000000c00 */
[----:B------:R-:W-:Y:S01]  /*75a0*/  LOP3.LUT R27, R27, UR5, RZ, 0x3c, !PT ;  /* 0x000000051b1b7c12 */ /* 0x000fe2000f8e3cff */
[----:B------:R-:W-:Y:S02]  /*75b0*/  IMAD.U32 R64, RZ, RZ, UR4 ;  /* 0x00000004ff407e24 */ /* 0x000fe4000f8e00ff */
[----:B------:R2:W1:Y:S04]  /*75c0*/  @P1 LDS.128 R28, [R62+0x200] ;  /* 0x000200003e1c1984 */ /* 0x0004680000000c00 */
.L_x_112:
[----:B------:R-:W-:Y:S05]  /*75d0*/  BSYNC B1 ;  /* 0x0000000000017941 */ /* 0x000fea0003800000 */
.L_x_111:
[----:B-1----:R-:W-:Y:S04]  /*75e0*/  SHF.R.U32.HI R0, RZ, 0x15, R25 ;  /* 0x00000015ff007819 */ /* 0x002fe80000011619 */
[----:B------:R-:W-:Y:S01]  /*75f0*/  LOP3.LUT P1, RZ, R0, 0x3, R46, 0x48, !PT ;  /* 0x0000000300ff7812 */ /* 0x000fe2000782482e */
[----:B------:R-:W-:Y:S01]  /*7600*/  @!UPT UIADD3 URZ, UPT, UPT, URZ, URZ, URZ ;  /* 0x000000fffffff290 */ /* 0x000fe2000fffe0ff */
[----:B---3--:R-:W-:Y:S11]  /*7610*/  @P0 BRA `(.L_x_116) ;  /* 0x0000000000080947 */ /* 0x008ff60003800000 */
[----:B------:R-:W1:Y:S02]  /*7620*/  SYNCS.PHASECHK.TRANS64.TRYWAIT P0, [R58+URZ+0x160], R3 ;  /* 0x000160033a0075a7 */ /* 0x000e6400080011ff */
[----:B-1----:R-:W-:Y:S05]  /*7630*/  @!P0 BRA `(.L_x_117) ;  /* 0x0000002000bc8947 */ /* 0x002fea0003800000 */
.L_x_116:
[----:B------:R-:W-:Y:S05]  /*7640*/  @!P1 BRA `(.L_x_118) ;  /* 0x0000000000409947 */ /* 0x000fea0003800000 */
[----:B------:R-:W3:Y:S01]  /*7650*/  LDCU.64 UR8, c[0x4][0x70] ;  /* 0x01000e00ff0877ac */ /* 0x000ee20008000a00 */
[----:B-1----:R-:W-:Y:S01]  /*7660*/  MOV R3, 0x0 ;  /* 0x0000000000037802 */ /* 0x002fe20000000f00 */
[----:B------:R-:W-:Y:S02]  /*7670*/  HFMA2 R12, -RZ, RZ, 0, 5.9604644775390625e-08 ;  /* 0x00000001ff0c7431 */ /* 0x000fe400000001ff */
[----:B------:R-:W-:Y:S02]  /*7680*/  IMAD.MOV.U32 R8, RZ, RZ, 0x192 ;  /* 0x00000192ff087424 */ /* 0x000fe400078e00ff */
[----:B------:R-:W-:Y:S01]  /*7690*/  IMAD.MOV.U32 R13, RZ, RZ, RZ ;  /* 0x000000ffff0d7224 */ /* 0x000fe200078e00ff */
[----:B------:R-:W1:Y:S01]  /*76a0*/  LDCU.64 UR6, c[0x4][0x78] ;  /* 0x01000f00ff0677ac */ /* 0x000e620008000a00 */
[----:B------:R-:W4:Y:S01]  /*76b0*/  LDC.64 R2, c[0x4][R3] ;  /* 0x0100000003027b82 */ /* 0x000f220000000a00 */
[----:B------:R-:W5:Y:S01]  /*76c0*/  LDCU.64 UR4, c[0x4][0x10] ;  /* 0x01000200ff0477ac */ /* 0x000f620008000a00 */
[----:B---3--:R-:W-:Y:S01]  /*76d0*/  MOV R5, UR9 ;  /* 0x0000000900057c02 */ /* 0x008fe20008000f00 */
[----:B--2---:R-:W-:Y:S01]  /*76e0*/  IMAD.U32 R4, RZ, RZ, UR8 ;  /* 0x00000008ff047e24 */ /* 0x004fe2000f8e00ff */
[----:B-1----:R-:W-:Y:S01]  /*76f0*/  MOV R7, UR7 ;  /* 0x0000000700077c02 */ /* 0x002fe20008000f00 */
[----:B------:R-:W-:Y:S01]  /*7700*/  IMAD.U32 R6, RZ, RZ, UR6 ;  /* 0x00000006ff067e24 */ /* 0x000fe2000f8e00ff */
[----:B-----5:R-:W-:Y:S01]  /*7710*/  MOV R11, UR5 ;  /* 0x00000005000b7c02 */ /* 0x020fe20008000f00 */
[----:B------:R-:W-:Y:S02]  /*7720*/  IMAD.U32 R10, RZ, RZ, UR4 ;  /* 0x00000004ff0a7e24 */ /* 0x000fe4000f8e00ff */
[----:B------:R-:W-:Y:S07]  /*7730*/  LEPC R20, `(.L_x_118) ;  /* 0x000000001014794e */ /* 0x000fee0000000000 */
[----:B----4-:R-:W-:Y:S05]  /*7740*/  CALL.ABS.NOINC R2 ;  /* 0x0000000002007343 */ /* 0x010fea0003c00000 */
.L_x_118:
[----:B-1----:R-:W-:Y:S01]  /*7750*/  SHF.L.U32 R3, R28, 0x10, RZ ;  /* 0x000000101c037819 */ /* 0x002fe200000006ff */
[----:B------:R-:W-:Y:S05]  /*7760*/  WARPSYNC.ALL ;  /* 0x0000000000007948 */ /* 0x000fea0003800000 */
[----:B------:R-:W-:Y:S01]  /*7770*/  R2UR UR4, R25 ;  /* 0x00000000190472ca */ /* 0x000fe200000e0000 */
[----:B------:R-:W-:Y:S01]  /*7780*/  BSSY.RECONVERGENT B0, `(.L_x_119) ;  /* 0x000005a000007945 */ /* 0x000fe20003800200 */
[----:B------:R-:W-:Y:S02]  /*7790*/  SHF.L.U32 R20, R29, 0x10, RZ ;  /* 0x000000101d147819 */ /* 0x000fe400000006ff */
[----:B------:R-:W-:Y:S02]  /*77a0*/  MOV R61, 0x10 ;  /* 0x00000010003d7802 */ /* 0x000fe40000000f00 */
[----:B------:R-:W-:Y:S02]  /*77b0*/  LOP3.LUT P6, RZ, R44, 0x40, RZ, 0xc0, !PT ;  /* 0x000000402cff7812 */ /* 0x000fe400078cc0ff */
[----:B------:R-:W-:Y:S02]  /*77c0*/  ISETP.NE.AND P0, PT, R53, RZ, PT ;  /* 0x000000ff3500720c */ /* 0x000fe40003f05270 */
[----:B------:R-:W-:Y:S03]  /*77d0*/  SEL R61, R61, 0xfffffff0, !P6 ;  /* 0xfffffff03d3d7807 */ /* 0x000fe60007000000 */
[----:B--2---:R-:W1:Y:S02]  /*77e0*/  LDTM.x16 R4, tmem[UR4] ;  /* 0x00000004000479ee */ /* 0x004e640008240000 */
[----:B-1----:R-:W-:Y:S01]  /*77f0*/  FMUL R0, R24, R4 ;  /* 0x0000000418007220 */ /* 0x002fe20000400000 */
[----:B------:R-:W-:Y:S01]  /*7800*/  LOP3.LUT R4, R28, 0xffff0000, RZ, 0xc0, !PT ;  /* 0xffff00001c047812 */ /* 0x000fe200078ec0ff */
[C---:B------:R-:W-:Y:S01]  /*7810*/  FMUL R2, R24.reuse, R5 ;  /* 0x0000000518027220 */ /* 0x040fe20000400000 */
[----:B------:R-:W-:Y:S01]  /*7820*/  FMUL R5, R24, R9 ;  /* 0x0000000918057220 */ /* 0x000fe20000400000 */
[----:B------:R-:W-:Y:S01]  /*7830*/  FFMA R0, R26, R3, R0 ;  /* 0x000000031a007223 */ /* 0x000fe20000000000 */
[----:B------:R-:W-:Y:S01]  /*7840*/  FMUL R9, R24, R13 ;  /* 0x0000000d18097220 */ /* 0x000fe20000400000 */
[----:B------:R-:W-:Y:S01]  /*7850*/  FFMA R2, R26, R4, R2 ;  /* 0x000000041a027223 */ /* 0x000fe20000000002 */
[C---:B------:R-:W-:Y:S01]  /*7860*/  FMUL R4, R24.reuse, R8 ;  /* 0x0000000818047220 */ /* 0x040fe20000400000 */
[C---:B------:R-:W-:Y:S01]  /*7870*/  FMUL R8, R24.reuse, R12 ;  /* 0x0000000c18087220 */ /* 0x040fe20000400000 */
[C---:B------:R-:W-:Y:S01]  /*7880*/  FMUL R12, R24.reuse, R16 ;  /* 0x00000010180c7220 */ /* 0x040fe20000400000 */
[----:B------:R-:W-:Y:S01]  /*7890*/  LOP3.LUT R16, R29, 0xffff0000, RZ, 0xc0, !PT ;  /* 0xffff00001d107812 */ /* 0x000fe200078ec0ff */
[----:B------:R-:W-:Y:S01]  /*78a0*/  FMUL R3, R24, R6 ;  /* 0x0000000618037220 */ /* 0x000fe20000400000 */
[----:B------:R-:W-:Y:S01]  /*78b0*/  F2FP.BF16.F32.PACK_AB R32, R2, R0 ;  /* 0x000000000220723e */ /* 0x000fe200000010ff */
[----:B------:R-:W-:Y:S01]  /*78c0*/  FMUL R13, R24, R17 ;  /* 0x00000011180d7220 */ /* 0x000fe20000400000 */
[----:B------:R-:W-:Y:S01]  /*78d0*/  SHF.L.U32 R17, R30, 0x10, RZ ;  /* 0x000000101e117819 */ /* 0x000fe200000006ff */
[----:B------:R-:W-:Y:S01]  /*78e0*/  FMUL R7, R24, R7 ;  /* 0x0000000718077220 */ /* 0x000fe20000400000 */
[----:B------:R-:W-:Y:S01]  /*78f0*/  LOP3.LUT R0, R30, 0xffff0000, RZ, 0xc0, !PT ;  /* 0xffff00001e007812 */ /* 0x000fe200078ec0ff */
[C---:B------:R-:W-:Y:S01]  /*7900*/  FFMA R3, R26.reuse, R20, R3 ;  /* 0x000000141a037223 */ /* 0x040fe20000000003 */
[C---:B------:R-:W-:Y:S01]  /*7910*/  SHF.L.U32 R2, R31.reuse, 0x10, RZ ;  /* 0x000000101f027819 */ /* 0x040fe200000006ff */
[C---:B------:R-:W-:Y:S01]  /*7920*/  FFMA R7, R26.reuse, R16, R7 ;  /* 0x000000101a077223 */ /* 0x040fe20000000007 */
[----:B------:R-:W-:Y:S01]  /*7930*/  LOP3.LUT R16, R31, 0xffff0000, RZ, 0xc0, !PT ;  /* 0xffff00001f107812 */ /* 0x000fe200078ec0ff */
[C---:B------:R-:W-:Y:S01]  /*7940*/  FFMA R4, R26.reuse, R17, R4 ;  /* 0x000000111a047223 */ /* 0x040fe20000000004 */
[----:B------:R-:W-:Y:S01]  /*7950*/  FFMA R5, R26, R0, R5 ;  /* 0x000000001a057223 */ /* 0x000fe20000000005 */
[----:B----4-:R-:W-:Y:S01]  /*7960*/  SHF.L.U32 R0, R36, 0x10, RZ ;  /* 0x0000001024007819 */ /* 0x010fe200000006ff */
[C---:B------:R-:W-:Y:S01]  /*7970*/  FMUL R6, R24.reuse, R10 ;  /* 0x0000000a18067220 */ /* 0x040fe20000400000 */
[----:B------:R-:W-:Y:S01]  /*7980*/  F2FP.BF16.F32.PACK_AB R33, R7, R3 ;  /* 0x000000030721723e */ /* 0x000fe200000010ff */
[----:B------:R-:W-:Y:S01]  /*7990*/  FMUL R11, R24, R11 ;  /* 0x0000000b180b7220 */ /* 0x000fe20000400000 */
[C---:B------:R-:W-:Y:S01]  /*79a0*/  SHF.L.U32 R3, R37.reuse, 0x10, RZ ;  /* 0x0000001025037819 */ /* 0x040fe200000006ff */
[----:B------:R-:W-:Y:S01]  /*79b0*/  FFMA R6, R26, R2, R6 ;  /* 0x000000021a067223 */ /* 0x000fe20000000006 */
[----:B------:R-:W-:Y:S01]  /*79c0*/  LOP3.LUT R2, R36, 0xffff0000, RZ, 0xc0, !PT ;  /* 0xffff000024027812 */ /* 0x000fe200078ec0ff */
[C---:B------:R-:W-:Y:S01]  /*79d0*/  FFMA R11, R26.reuse, R16, R11 ;  /* 0x000000101a0b7223 */ /* 0x040fe2000000000b */
[----:B------:R-:W-:Y:S01]  /*79e0*/  FFMA R8, R26, R0, R8 ;  /* 0x000000001a087223 */ /* 0x000fe20000000008 */
[C---:B------:R-:W-:Y:S01]  /*79f0*/  FMUL R10, R24.reuse, R14 ;  /* 0x0000000e180a7220 */ /* 0x040fe20000400000 */
[----:B------:R-:W-:Y:S01]  /*7a00*/  LOP3.LUT R0, R37, 0xffff0000, RZ, 0xc0, !PT ;  /* 0xffff000025007812 */ /* 0x000fe200078ec0ff */
[----:B------:R-:W-:Y:S01]  /*7a10*/  FMUL R15, R24, R15 ;  /* 0x0000000f180f7220 */ /* 0x000fe20000400000 */
[C---:B------:R-:W-:Y:S01]  /*7a20*/  FFMA R9, R26.reuse, R2, R9 ;  /* 0x000000021a097223 */ /* 0x040fe20000000009 */
[----:B------:R-:W-:Y:S01]  /*7a30*/  FFMA R10, R26, R3, R10 ;  /* 0x000000031a0a7223 */ /* 0x000fe2000000000a */
[----:B------:R-:W-:Y:S01]  /*7a40*/  SHF.L.U32 R2, R38, 0x10, RZ ;  /* 0x0000001026027819 */ /* 0x000fe200000006ff */
[----:B------:R-:W-:Y:S01]  /*7a50*/  FFMA R15, R26, R0, R15 ;  /* 0x000000001a0f7223 */ /* 0x000fe2000000000f */
[----:B------:R-:W-:Y:S01]  /*7a60*/  LOP3.LUT R3, R38, 0xffff0000, RZ, 0xc0, !PT ;  /* 0xffff000026037812 */ /* 0x000fe200078ec0ff */
[C---:B------:R-:W-:Y:S01]  /*7a70*/  FMUL R14, R24.reuse, R18 ;  /* 0x00000012180e7220 */ /* 0x040fe20000400000 */
[----:B------:R-:W-:Y:S01]  /*7a80*/  F2FP.BF16.F32.PACK_AB R34, R5, R4 ;  /* 0x000000040522723e */ /* 0x000fe200000010ff */
[----:B------:R-:W-:Y:S01]  /*7a90*/  FMUL R19, R24, R19 ;  /* 0x0000001318137220 */ /* 0x000fe20000400000 */
[C---:B------:R-:W-:Y:S01]  /*7aa0*/  SHF.L.U32 R0, R39.reuse, 0x10, RZ ;  /* 0x0000001027007819 */ /* 0x040fe200000006ff */
[C---:B------:R-:W-:Y:S01]  /*7ab0*/  FFMA R12, R26.reuse, R2, R12 ;  /* 0x000000021a0c7223 */ /* 0x040fe2000000000c */
[----:B------:R-:W-:Y:S01]  /*7ac0*/  LOP3.LUT R4, R39, 0xffff0000, RZ, 0xc0, !PT ;  /* 0xffff000027047812 */ /* 0x000fe200078ec0ff */
[C---:B------:R-:W-:Y:S01]  /*7ad0*/  FFMA R13, R26.reuse, R3, R13 ;  /* 0x000000031a0d7223 */ /* 0x040fe2000000000d */
[----:B------:R-:W-:Y:S01]  /*7ae0*/  F2FP.BF16.F32.PACK_AB R35, R11, R6 ;  /* 0x000000060b23723e */ /* 0x000fe200000010ff */
[C---:B------:R-:W-:Y:S01]  /*7af0*/  FFMA R14, R26.reuse, R0, R14 ;  /* 0x000000001a0e7223 */ /* 0x040fe2000000000e */
[----:B------:R-:W-:Y:S01]  /*7b00*/  F2FP.BF16.F32.PACK_AB R8, R9, R8 ;  /* 0x000000080908723e */ /* 0x000fe200000010ff */
[----:B------:R-:W-:Y:S01]  /*7b10*/  FFMA R19, R26, R4, R19 ;  /* 0x000000041a137223 */ /* 0x000fe20000000013 */
[----:B------:R-:W-:Y:S01]  /*7b20*/  F2FP.BF16.F32.PACK_AB R9, R15, R10 ;  /* 0x0000000a0f09723e */ /* 0x000fe200000010ff */
[----:B------:R1:W-:Y:S01]  /*7b30*/  STS.128 [R62+0x200], R32 ;  /* 0x000200203e007388 */ /* 0x0003e20000000c00 */
[----:B------:R-:W-:Y:S02]  /*7b40*/  F2FP.BF16.F32.PACK_AB R10, R13, R12 ;  /* 0x0000000c0d0a723e */ /* 0x000fe400000010ff */
[----:B------:R-:W-:Y:S02]  /*7b50*/  F2FP.BF16.F32.PACK_AB R11, R19, R14 ;  /* 0x0000000e130b723e */ /* 0x000fe400000010ff */
[----:B------:R-:W-:Y:S05]  /*7b60*/  IADD3 R0, PT, PT, R62, R61, RZ ;  /* 0x0000003d3e007210 */ /* 0x000fea0007ffe0ff */
[----:B------:R1:W-:Y:S01]  /*7b70*/  STS.128 [R0+0x200], R8 ;  /* 0x0002000800007388 */ /* 0x0003e20000000c00 */
[----:B------:R-:W-:Y:S01]  /*7b80*/  @!PT LDS RZ, [RZ] ;  /* 0x00000000fffff984 */ /* 0x000fe20000000800 */
[----:B------:R-:W-:Y:S01]  /*7b90*/  @!PT LDS RZ, [RZ] ;  /* 0x00000000fffff984 */ /* 0x000fe20000000800 */
[----:B------:R-:W-:Y:S01]  /*7ba0*/  @!PT LDS RZ, [RZ] ;  /* 0x00000000fffff984 */ /* 0x000fe20000000800 */
[----:B------:R-:W-:Y:S01]  /*7bb0*/  @!PT LDS RZ, [RZ] ;  /* 0x00000000fffff984 */ /* 0x000fe20000000800 */
[----:B------:R2:W-:Y:S07]  /*7bc0*/  MEMBAR.ALL.CTA ;  /* 0x0000000000007992 */ /* 0x0005ee0000008000 */
[----:B--2---:R-:W2:Y:S02]  /*7bd0*/  FENCE.VIEW.ASYNC.S ;  /* 0x00000000000073c6 */ /* 0x004ea40000000000 */
[----:B--2---:R-:W-:Y:S06]  /*7be0*/  BAR.SYNC.DEFER_BLOCKING 0x1, 0x80 ;  /* 0x0042000000007b1d */ /* 0x004fec0000010000 */
[----:B------:R-:W-:Y:S05]  /*7bf0*/  @P0 BRA `(.L_x_120) ;  /* 0x0000000000480947 */ /* 0x000fea0003800000 */
[----:B------:R-:W2:Y:S01]  /*7c00*/  LDCU.64 UR14, c[0x0][0x348] ;  /* 0x00006900ff0e77ac */ /* 0x000ea20008000a00 */
[----:B------:R-:W-:Y:S02]  /*7c10*/  R2UR UR6, R63 ;  /* 0x000000003f0672ca */ /* 0x000fe400000e0000 */
[----:B------:R-:W-:Y:S01]  /*7c20*/  R2UR UR10, R57 ;  /* 0x00000000390a72ca */ /* 0x000fe200000e0000 */
[----:B------:R-:W-:Y:S01]  /*7c30*/  UMOV UR9, UR47 ;  /* 0x0000002f00097c82 */ /* 0x000fe20008000000 */
[----:B------:R-:W-:Y:S01]  /*7c40*/  R2UR UR11, R56 ;  /* 0x00000000380b72ca */ /* 0x000fe200000e0000 */
[----:B------:R-:W-:Y:S01]  /*7c50*/  UIADD3 UR7, UPT, UPT, UR47, 0x20, URZ ;  /* 0x000000202f077890 */ /* 0x000fe2000fffe0ff */
[----:B------:R-:W-:Y:S02]  /*7c60*/  R2UR UR12, R54 ;  /* 0x00000000360c72ca */ /* 0x000fe400000e0000 */
[----:B------:R-:W-:Y:S05]  /*7c70*/  R2UR UR13, R55 ;  /* 0x00000000370d72ca */ /* 0x000fea00000e0000 */
[----:B------:R-:W-:Y:S02]  /*7c80*/  UIADD3 UR6, UPT, UPT, UR45, UR6, URZ ;  /* 0x000000062d067290 */ /* 0x000fe4000fffe0ff */
[----:B--2---:R-:W-:Y:S02]  /*7c90*/  UIADD3 UR4, UP0, UPT, UR14, 0x780, URZ ;  /* 0x000007800e047890 */ /* 0x004fe4000ff1e0ff */
[----:B------:R-:W-:Y:S02]  /*7ca0*/  UIADD3 UR8, UPT, UPT, UR6, 0x200, URZ ;  /* 0x0000020006087890 */ /* 0x000fe4000fffe0ff */
[----:B------:R-:W-:Y:S02]  /*7cb0*/  UIADD3.X UR5, UPT, UPT, URZ, UR15, URZ, UP0, !UPT ;  /* 0x0000000fff057290 */ /* 0x000fe400087fe4ff */
[----:B------:R-:W-:Y:S07]  /*7cc0*/  UIADD3 UR6, UPT, UPT, UR6, 0xa00, URZ ;  /* 0x00000a0006067890 */ /* 0x000fee000fffe0ff */
[----:B------:R2:W-:Y:S02]  /*7cd0*/  UTMASTG.5D.IM2COL [UR8], [UR4] ;  /* 0x00000008040073b5 */ /* 0x0005e40008060000 */
[----:B--2---:R-:W-:Y:S01]  /*7ce0*/  UMOV UR8, UR6 ;  /* 0x0000000600087c82 */ /* 0x004fe20008000000 */
[----:B------:R-:W-:Y:S02]  /*7cf0*/  UMOV UR9, UR7 ;  /* 0x0000000700097c82 */ /* 0x000fe40008000000 */
[----:B------:R2:W-:Y:S02]  /*7d00*/  UTMASTG.5D.IM2COL [UR8], [UR4] ;  /* 0x00000008040073b5 */ /* 0x0005e40008060000 */
[----:B--2---:R0:W-:Y:S02]  /*7d10*/  UTMACMDFLUSH ;  /* 0x00000000000079b7 */ /* 0x0041e40000000000 */
.L_x_120:
[----:B------:R-:W-:Y:S05]  /*7d20*/  BSYNC.RECONVERGENT B0 ;  /* 0x0000000000007941 */ /* 0x000fea0003800200 */
.L_x_119:
[----:B------:R-:W-:Y:S01]  /*7d30*/  UIADD3 UR46, UPT, UPT, UR48, 0x1, URZ ;  /* 0x00000001302e7890 */ /* 0x000fe2000fffe0ff */
[----:B------:R-:W-:Y:S03]  /*7d40*/  BSSY.RECONVERGENT B0, `(.L_x_121) ;  /* 0x0000005000007945 */ /* 0x000fe60003800200 */
[----:B------:R-:W-:Y:S04]  /*7d50*/  UISETP.NE.AND UP0, UPT, UR46, 0x3, UPT ;  /* 0x000000032e00788c */ /* 0x000fe8000bf05270 */
[----:B------:R-:W-:Y:S01]  /*7d60*/  USEL UR44, UR46, URZ, UP0 ;  /* 0x000000ff2e2c7287 */ /* 0x000fe20008000000 */
[----:B------:R-:W-:Y:S11]  /*7d70*/  @P0 BRA `(.L_x_122) ;  /* 0x0000000000040947 */ /* 0x000ff60003800000 */
[----:B------:R-:W-:Y:S04]  /*7d80*/  DEPBAR.LE SB0, 0x1 ;  /* 0x000080400000791a */ /* 0x000fe80000000000 */
.L_x_122:
[----:B------:R-:W-:Y:S05]  /*7d90*/  BSYNC.RECONVERGENT B0 ;  /* 0x0000000000007941 */ /* 0x000fea0003800200 */
.L_x_121:
[----:B------:R-:W-:Y:S01]  /*7da0*/  BAR.SYNC.DEFER_BLOCKING 0x1, 0x80 ;  /* 0x0042000000007b1d */ /* 0x000fe20000010000 */
[----:B------:R-:W-:Y:S01]  /*7db0*/  ISETP.NE.AND P1, PT, R60, RZ, PT ;  /* 0x000000ff3c00720c */ /* 0x000fe20003f25270 */
[----:B------:R-:W-:Y:S01]  /*7dc0*/  UISETP.NE.AND UP0, UPT, UR50, URZ, UPT ;  /* 0x000000ff3200728c */ /* 0x000fe2000bf05270 */
[----:B------:R-:W-:Y:S11]  /*7dd0*/  LEA R3, R64, UR45, 0x3 ;  /* 0x0000002d40037c11 */ /* 0x000ff6000f8e18ff */
[----:B------:R-:W-:Y:S01]  /*7de0*/  @P1 SHF.L.U32 R4, R27, 0x1f, RZ ;  /* 0x0000001f1b041819 */ /* 0x000fe200000006ff */
[----:B------:R-:W-:Y:S06]  /*7df0*/  BRA.U !UP0, `(.L_x_123) ;  /* 0x0000000108247547 */ /* 0x000fec000b800000 */
[----:B-1----:R-:W1:Y:S01]  /*7e00*/  S2R R0, SR_CgaCtaId ;  /* 0x0000000000007919 */ /* 0x002e620000008800 */
[----:B------:R-:W-:Y:S01]  /*7e10*/  IMAD.U32 R2, RZ, RZ, UR49 ;  /* 0x00000031ff027e24 */ /* 0x000fe2000f8e00ff */
[----:B------:R-:W-:Y:S04]  /*7e20*/  UIADD3 UR4, UPT, UPT, UR49, 0x1, URZ ;  /* 0x0000000131047890 */ /* 0x000fe8000fffe0ff */
[----:B------:R-:W-:Y:S01]  /*7e30*/  @P1 LEA R2, R2, UR45, 0x3 ;  /* 0x0000002d02021c11 */ /* 0x000fe2000f8e18ff */
[----:B------:R-:W-:Y:S04]  /*7e40*/  UISETP.NE.AND UP0, UPT, UR4, 0x3, UPT ;  /* 0x000000030400788c */ /* 0x000fe8000bf05270 */
[----:B------:R-:W-:Y:S01]  /*7e50*/  @P1 VIADD R2, R2, 0x128 ;  /* 0x0000012802021836 */ /* 0x000fe20000000000 */
[----:B------:R-:W-:Y:S04]  /*7e60*/  USEL UR49, UR4, URZ, UP0 ;  /* 0x000000ff04317287 */ /* 0x000fe80008000000 */
[----:B-1----:R-:W-:Y:S04]  /*7e70*/  @P1 PRMT R0, R0, 0x654, R2 ;  /* 0x0000065400001816 */ /* 0x002fe80000000002 */
[----:B------:R2:W-:Y:S04]  /*7e80*/  @P1 SYNCS.ARRIVE.TRANS64.RED.A1T0 RZ, [R0+URZ], RZ ;  /* 0x000000ff00ff19a7 */ /* 0x0005e800081004ff */
.L_x_123:
[----:B------:R-:W3:Y:S01]  /*7e90*/  @P1 SYNCS.PHASECHK.TRANS64.TRYWAIT P0, [R3+URZ+0x110], R4 ;  /* 0x00011004030015a7 */ /* 0x000ee200080011ff */
[----:B------:R-:W-:Y:S01]  /*7ea0*/  BSSY B1, `(.L_x_124) ;  /* 0x0000012000017945 */ /* 0x000fe20003800000 */
[----:B---3--:R-:W-:Y:S03]  /*7eb0*/  @P1 SEL R66, RZ, 0x1, !P0 ;  /* 0x00000001ff421807 */ /* 0x008fe60004000000 */
[----:B------:R-:W-:Y:S05]  /*7ec0*/  @!P1 BRA `(.L_x_125) ;  /* 0x00000000003c9947 */ /* 0x000fea0003800000 */
[----:B------:R-:W-:Y:S01]  /*7ed0*/  ISETP.NE.AND P1, PT, R67, RZ, PT ;  /* 0x000000ff4300720c */ /* 0x000fe20003f25270 */
[----:B------:R-:W-:Y:S01]  /*7ee0*/  BSSY B0, `(.L_x_126) ;  /* 0x0000009000007945 */ /* 0x000fe20003800000 */
[----:B------:R-:W-:Y:S11]  /*7ef0*/  ISETP.NE.AND P0, PT, R66, RZ, PT ;  /* 0x000000ff4200720c */ /* 0x000ff60003f05270 */
[----:B------:R-:W-:Y:S05]  /*7f00*/  @P1 IMAD R64, R64, 0x1000, R65 ;  /* 0x0000100040401824 */ /* 0x000fea00078e0241 */
[----:B-12---:R-:W-:Y:S05]  /*7f10*/  @P1 IADD3 R0, PT, PT, R64, UR45, RZ ;  /* 0x0000002d40001c10 */ /* 0x006fea000fffe0ff */
[----:B------:R-:W-:Y:S01]  /*7f20*/  @P1 IMAD.IADD R0, R61, 0x1, R0 ;  /* 0x000000013d001824 */ /* 0x000fe200078e0200 */
[----:B------:R-:W-:Y:S06]  /*7f30*/  @P0 BRA `(.L_x_127) ;  /* 0x00000000000c0947 */ /* 0x000fec0003800000 */
[----:B------:R-:W-:Y:S04]  /*7f40*/  SHF.L.U32 R27, R27, 0x1f, RZ ;  /* 0x0000001f1b1b7819 */ /* 0x000fe800000006ff */
[----:B------:R-:W1:Y:S02]  /*7f50*/  SYNCS.PHASECHK.TRANS64.TRYWAIT P0, [R3+URZ+0x110], R27 ;  /* 0x0001101b030075a7 */ /* 0x000e6400080011ff */
[----:B-1----:R-:W-:Y:S05]  /*7f60*/  @!P0 BRA `(.L_x_128) ;  /* 0x0000001800848947 */ /* 0x002fea0003800000 */
.L_x_127:
[----:B------:R-:W-:Y:S05]  /*7f70*/  BSYNC B0 ;  /* 0x0000000000007941 */ /* 0x000fea0003800000 */
.L_x_126:
[----:B------:R-:W-:Y:S11]  /*7f80*/  ISETP.NE.AND P0, PT, R67, RZ, PT ;  /* 0x000000ff4300720c */ /* 0x000ff60003f05270 */
[----:B------:R-:W-:Y:S02]  /*7f90*/  @!UPT UIADD3 URZ, UPT, UPT, URZ, URZ, URZ ;  /* 0x000000fffffff290 */ /* 0x000fe4000fffe0ff */
[----:B------:R3:W4:Y:S04]  /*7fa0*/  @P0 LDS.128 R28, [R64+UR45+0x200] ;  /* 0x0002002d401c0984 */ /* 0x0007280008000c00 */
[----:B------:R3:W2:Y:S02]  /*7fb0*/  @P0 LDS.128 R36, [R0+0x200] ;  /* 0x0002000000240984 */ /* 0x0006a40000000c00 */
.L_x_125:
[----:B------:R-:W-:Y:S05]  /*7fc0*/  BSYNC B1 ;  /* 0x0000000000017941 */ /* 0x000fea0003800000 */
.L_x_124:
[----:B-123--:R-:W-:Y:S05]  /*7fd0*/  VIADD R0, R25, 0x10 ;  /* 0x0000001019007836 */ /* 0x00efea0000000000 */
[----:B------:R-:W-:Y:S04]  /*7fe0*/  SHF.R.U32.HI R0, RZ, 0x15, R0 ;  /* 0x00000015ff007819 */ /* 0x000fe80000011600 */
[----:B------:R-:W-:Y:S11]  /*7ff0*/  LOP3.LUT P0, RZ, R0, 0x3, R46, 0x48, !PT ;  /* 0x0000000300ff7812 */ /* 0x000ff6000780482e */
[----:B------:R-:W-:Y:S02]  /*8000*/  @!UPT UIADD3 URZ, UPT, UPT, URZ, URZ, URZ ;  /* 0x000000fffffff290 */ /* 0x000fe4000fffe0ff */
[----:B------:R-:W-:Y:S05]  /*8010*/  @!P0 BRA `(.L_x_129) ;  /* 0x0000000000408947 */ /* 0x000fea0003800000 */
[----:B------:R-:W1:Y:S01]  /*8020*/  LDCU.64 UR8, c[0x4][0x70] ;  /* 0x01000e00ff0877ac */ /* 0x000e620008000a00 */
[----:B------:R-:W-:Y:S01]  /*8030*/  MOV R3, 0x0 ;  /* 0x0000000000037802 */ /* 0x000fe20000000f00 */
[----:B------:R-:W-:Y:S02]  /*8040*/  HFMA2 R12, -RZ, RZ, 0, 5.9604644775390625e-08 ;  /* 0x00000001ff0c7431 */ /* 0x000fe400000001ff */
[----:B------:R-:W-:Y:S02]  /*8050*/  IMAD.MOV.U32 R8, RZ, RZ, 0x192 ;  /* 0x00000192ff087424 */ /* 0x000fe400078e00ff */
[----:B------:R-:W-:Y:S01]  /*8060*/  IMAD.MOV.U32 R13, RZ, RZ, RZ ;  /* 0x000000ffff0d7224 */ /* 0x000fe200078e00ff */
[----:B------:R-:W2:Y:S01]  /*8070*/  LDCU.64 UR6, c[0x4][0x78] ;  /* 0x01000f00ff0677ac */ /* 0x000ea20008000a00 */
[----:B------:R-:W3:Y:S01]  /*8080*/  LDC.64 R2, c[0x4][R3] ;  /* 0x0100000003027b82 */ /* 0x000ee20000000a00 */
[----:B------:R-:W5:Y:S01]  /*8090*/  LDCU.64 UR4, c[0x4][0x10] ;  /* 0x01000200ff0477ac */ /* 0x000f620008000a00 */
[----:B-1----:R-:W-:Y:S01]  /*80a0*/  MOV R5, UR9 ;  /* 0x0000000900057c02 */ /* 0x002fe20008000f00 */
[----:B------:R-:W-:Y:S01]  /*80b0*/  IMAD.U32 R4, RZ, RZ, UR8 ;  /* 0x00000008ff047e24 */ /* 0x000fe2000f8e00ff */
[----:B--2---:R-:W-:Y:S01]  /*80c0*/  MOV R7, UR7 ;  /* 0x0000000700077c02 */ /* 0x004fe20008000f00 */
[----:B------:R-:W-:Y:S01]  /*80d0*/  IMAD.U32 R6, RZ, RZ, UR6 ;  /* 0x00000006ff067e24 */ /* 0x000fe2000f8e00ff */
[----:B-----5:R-:W-:Y:S01]  /*80e0*/  MOV R11, UR5 ;  /* 0x00000005000b7c02 */ /* 0x020fe20008000f00 */
[----:B------:R-:W-:Y:S02]  /*80f0*/  IMAD.U32 R10, RZ, RZ, UR4 ;  /* 0x00000004ff0a7e24 */ /* 0x000fe4000f8e00ff */
[----:B------:R-:W-:Y:S07]  /*8100*/  LEPC R20, `(.L_x_129) ;  /* 0x000000001014794e */ /* 0x000fee0000000000 */
[----:B---34-:R-:W-:Y:S05]  /*8110*/  CALL.ABS.NOINC R2 ;  /* 0x0000000002007343 */ /* 0x018fea0003c00000 */
.L_x_129:
[----:B------:R-:W-:Y:S01]  /*8120*/  ISETP.NE.AND P0, PT, R53, RZ, PT ;  /* 0x000000ff3500720c */ /* 0x000fe20003f05270 */
[----:B------:R-:W-:Y:S05]  /*8130*/  WARPSYNC.ALL ;  /* 0x0000000000007948 */ /* 0x000fea0003800000 */
[----:B------:R-:W-:Y:S01]  /*8140*/  R2UR UR4, R25 ;  /* 0x00000000190472ca */ /* 0x000fe200000e0000 */
[----:B------:R-:W-:Y:S01]  /*8150*/  BSSY.RECONVERGENT B0, `(.L_x_130) ;  /* 0x000005d000007945 */ /* 0x000fe20003800200 */
[C---:B----4-:R-:W-:Y:S02]  /*8160*/  SHF.L.U32 R0, R28.reuse, 0x10, RZ ;  /* 0x000000101c007819 */ /* 0x050fe400000006ff */
[----:B------:R-:W-:Y:S02]  /*8170*/  LOP3.LUT R2, R28, 0xffff0000, RZ, 0xc0, !PT ;  /* 0xffff00001c027812 */ /* 0x000fe400078ec0ff */
[C---:B------:R-:W-:Y:S02]  /*8180*/  SHF.L.U32 R20, R29.reuse, 0x10, RZ ;  /* 0x000000101d147819 */ /* 0x040fe400000006ff */
[----:B------:R-:W-:Y:S02]  /*8190*/  LOP3.LUT R21, R29, 0xffff0000, RZ, 0xc0, !PT ;  /* 0xffff00001d157812 */ /* 0x000fe400078ec0ff */
[C---:B------:R-:W-:Y:S02]  /*81a0*/  SHF.L.U32 R25, R30.reuse, 0x10, RZ ;  /* 0x000000101e197819 */ /* 0x040fe400000006ff */
[----:B------:R-:W-:Y:S01]  /*81b0*/  LOP3.LUT R27, R30, 0xffff0000, RZ, 0xc0, !PT ;  /* 0xffff00001e1b7812 */ /* 0x000fe200078ec0ff */
[----:B------:R-:W1:Y:S01]  /*81c0*/  LDTM.x16 R4, tmem[UR4+0x10] ;  /* 0x00001004000479ee */ /* 0x000e620008240000 */
[C---:B------:R-:W-:Y:S01]  /*81d0*/  SHF.L.U32 R28, R31.reuse, 0x10, RZ ;  /* 0x000000101f1c7819 */ /* 0x040fe200000006ff */
[----:B------:R-:W-:Y:S01]  /*81e0*/  NOP ;  /* 0x0000000000007918 */ /* 0x000fe20000000000 */
[----:B------:R-:W-:Y:S02]  /*81f0*/  LOP3.LUT R29, R31, 0xffff0000, RZ, 0xc0, !PT ;  /* 0xffff00001f1d7812 */ /* 0x000fe400078ec0ff */
[C---:B------:R-:W-:Y:S02]  /*8200*/  SHF.L.U32 R30, R36.reuse, 0x10, RZ ;  /* 0x00000010241e7819 */ /* 0x040fe400000006ff */
[----:B------:R-:W-:Y:S02]  /*8210*/  LOP3.LUT R31, R36, 0xffff0000, RZ, 0xc0, !PT ;  /* 0xffff0000241f7812 */ /* 0x000fe400078ec0ff */
[C---:B------:R-:W-:Y:S02]  /*8220*/  SHF.L.U32 R32, R37.reuse, 0x10, RZ ;  /* 0x0000001025207819 */ /* 0x040fe400000006ff */
[----:B------:R-:W-:Y:S02]  /*8230*/  LOP3.LUT R33, R37, 0xffff0000, RZ, 0xc0, !PT ;  /* 0xffff000025217812 */ /* 0x000fe400078ec0ff */
[C---:B------:R-:W-:Y:S02]  /*8240*/  SHF.L.U32 R34, R38.reuse, 0x10, RZ ;  /* 0x0000001026227819 */ /* 0x040fe400000006ff */
[----:B------:R-:W-:Y:S02]  /*8250*/  LOP3.LUT R35, R38, 0xffff0000, RZ, 0xc0, !PT ;  /* 0xffff000026237812 */ /* 0x000fe400078ec0ff */
[----:B------:R-:W-:Y:S02]  /*8260*/  IADD3 R58, PT, PT, R58, 0x170, RZ ;  /* 0x000001703a3a7810 */ /* 0x000fe40007ffe0ff */
[C---:B------:R-:W-:Y:S02]  /*8270*/  SHF.L.U32 R36, R39.reuse, 0x10, RZ ;  /* 0x0000001027247819 */ /* 0x040fe400000006ff */
[----:B------:R-:W-:Y:S02]  /*8280*/  LOP3.LUT R58, R58, 0xfefffff8, RZ, 0xc0, !PT ;  /* 0xfefffff83a3a7812 */ /* 0x000fe400078ec0ff */
[----:B------:R-:W-:Y:S01]  /*8290*/  LOP3.LUT R37, R39, 0xffff0000, RZ, 0xc0, !PT ;  /* 0xffff000027257812 */ /* 0x000fe200078ec0ff */
[C---:B-1----:R-:W-:Y:S01]  /*82a0*/  FMUL R4, R24.reuse, R4 ;  /* 0x0000000418047220 */ /* 0x042fe20000400000 */
[----:B------:R1:W-:Y:S01]  /*82b0*/  SYNCS.ARRIVE.TRANS64.RED.A1T0 RZ, [R58+URZ], RZ ;  /* 0x000000ff3aff79a7 */ /* 0x0003e200081004ff */
[C---:B------:R-:W-:Y:S01]  /*82c0*/  FMUL R5, R24.reuse, R5 ;  /* 0x0000000518057220 */ /* 0x040fe20000400000 */
[----:B------:R-:W-:Y:S01]  /*82d0*/  FMUL R6, R24, R6 ;  /* 0x0000000618067220 */ /* 0x000fe20000400000 */
[----:B------:R-:W-:Y:S01]  /*82e0*/  FFMA R4, R26, R0, R4 ;  /* 0x000000001a047223 */ /* 0x000fe20000000004 */
[----:B------:R-:W-:Y:S01]  /*82f0*/  FMUL R0, R24, R7 ;  /* 0x0000000718007220 */ /* 0x000fe20000400000 */
[C---:B------:R-:W-:Y:S01]  /*8300*/  FFMA R5, R26.reuse, R2, R5 ;  /* 0x000000021a057223 */ /* 0x040fe20000000005 */
[----:B------:R-:W-:Y:S01]  /*8310*/  FFMA R6, R26, R20, R6 ;  /* 0x000000141a067223 */ /* 0x000fe20000000006 */
[----:B------:R-:W-:Y:S01]  /*8320*/  FMUL R2, R24, R8 ;  /* 0x0000000818027220 */ /* 0x000fe20000400000 */
[----:B------:R-:W-:Y:S01]  /*8330*/  FFMA R0, R26, R21, R0 ;  /* 0x000000151a007223 */ /* 0x000fe20000000000 */
[C---:B------:R-:W-:Y:S01]  /*8340*/  FMUL R3, R24.reuse, R9 ;  /* 0x0000000918037220 */ /* 0x040fe20000400000 */
[----:B------:R-:W-:Y:S01]  /*8350*/  F2FP.BF16.F32.PACK_AB R4, R5, R4 ;  /* 0x000000040504723e */ /* 0x000fe200000010ff */
[C---:B------:R-:W-:Y:S01]  /*8360*/  FMUL R7, R24.reuse, R10 ;  /* 0x0000000a18077220 */ /* 0x040fe20000400000 */
[----:B------:R-:W-:Y:S01]  /*8370*/  FMUL R11, R24, R11 ;  /* 0x0000000b180b7220 */ /* 0x000fe20000400000 */
[----:B------:R-:W-:Y:S01]  /*8380*/  F2FP.BF16.F32.PACK_AB R5, R0, R6 ;  /* 0x000000060005723e */ /* 0x000fe200000010ff */
[----:B------:R-:W-:Y:S01]  /*8390*/  FFMA R2, R26, R25, R2 ;  /* 0x000000191a027223 */ /* 0x000fe20000000002 */
[----:B------:R-:W-:Y:S01]  /*83a0*/  FMUL R8, R24, R12 ;  /* 0x0000000c18087220 */ /* 0x000fe20000400000 */
[----:B------:R-:W-:Y:S01]  /*83b0*/  MOV R0, UR44 ;  /* 0x0000002c00007c02 */ /* 0x000fe20008000f00 */
[----:B------:R-:W-:Y:S01]  /*83c0*/  FFMA R3, R26, R27, R3 ;  /* 0x0000001b1a037223 */ /* 0x000fe20000000003 */
[----:B------:R-:W-:Y:S01]  /*83d0*/  FMUL R9, R24, R13 ;  /* 0x0000000d18097220 */ /* 0x000fe20000400000 */
[----:B------:R-:W-:Y:S01]  /*83e0*/  FFMA R7, R26, R28, R7 ;  /* 0x0000001c1a077223 */ /* 0x000fe20000000007 */
[----:B------:R-:W-:Y:S01]  /*83f0*/  FMUL R10, R24, R14 ;  /* 0x0000000e180a7220 */ /* 0x000fe20000400000 */
[----:B------:R-:W-:Y:S01]  /*8400*/  FFMA R11, R26, R29, R11 ;  /* 0x0000001d1a0b7223 */ /* 0x000fe2000000000b */
[----:B------:R-:W-:Y:S01]  /*8410*/  FMUL R15, R24, R15 ;  /* 0x0000000f180f7220 */ /* 0x000fe20000400000 */
[----:B------:R-:W-:Y:S01]  /*8420*/  FFMA R8, R26, R30, R8 ;  /* 0x0000001e1a087223 */ /* 0x000fe20000000008 */
[----:B------:R-:W-:Y:S01]  /*8430*/  LEA R0, R0, R52, 0xb ;  /* 0x0000003400007211 */ /* 0x000fe200078e58ff */
[----:B------:R-:W-:Y:S01]  /*8440*/  FMUL R12, R24, R16 ;  /* 0x00000010180c7220 */ /* 0x000fe20000400000 */
[----:B------:R-:W-:Y:S01]  /*8450*/  FFMA R9, R26, R31, R9 ;  /* 0x0000001f1a097223 */ /* 0x000fe20000000009 */
[----:B------:R-:W-:Y:S01]  /*8460*/  FMUL R13, R24, R17 ;  /* 0x00000011180d7220 */ /* 0x000fe20000400000 */
[----:B------:R-:W-:Y:S01]  /*8470*/  FFMA R10, R26, R32, R10 ;  /* 0x000000201a0a7223 */ /* 0x000fe2000000000a */
[----:B------:R-:W-:Y:S01]  /*8480*/  FMUL R14, R24, R18 ;  /* 0x00000012180e7220 */ /* 0x000fe20000400000 */
[----:B------:R-:W-:Y:S01]  /*8490*/  FFMA R15, R26, R33, R15 ;  /* 0x000000211a0f7223 */ /* 0x000fe2000000000f */
[----:B------:R-:W-:Y:S01]  /*84a0*/  FMUL R19, R24, R19 ;  /* 0x0000001318137220 */ /* 0x000fe20000400000 */
[----:B------:R-:W-:Y:S01]  /*84b0*/  F2FP.BF16.F32.PACK_AB R6, R3, R2 ;  /* 0x000000020306723e */ /* 0x000fe200000010ff */
[C---:B------:R-:W-:Y:S01]  /*84c0*/  FFMA R12, R26.reuse, R34, R12 ;  /* 0x000000221a0c7223 */ /* 0x040fe2000000000c */
[----:B------:R-:W-:Y:S01]  /*84d0*/  F2FP.BF16.F32.PACK_AB R7, R11, R7 ;  /* 0x000000070b07723e */ /* 0x000fe200000010ff */
[----:B------:R-:W-:Y:S01]  /*84e0*/  FFMA R13, R26, R35, R13 ;  /* 0x000000231a0d7223 */ /* 0x000fe2000000000d */
[----:B------:R-:W-:Y:S01]  /*84f0*/  LEA R0, R0, UR45, 0x1 ;  /* 0x0000002d00007c11 */ /* 0x000fe2000f8e08ff */
[C---:B------:R-:W-:Y:S01]  /*8500*/  FFMA R14, R26.reuse, R36, R14 ;  /* 0x000000241a0e7223 */ /* 0x040fe2000000000e */
[----:B------:R-:W-:Y:S01]  /*8510*/  FFMA R19, R26, R37, R19 ;  /* 0x000000251a137223 */ /* 0x000fe20000000013 */
[----:B------:R-:W-:Y:S02]  /*8520*/  F2FP.BF16.F32.PACK_AB R8, R9, R8 ;  /* 0x000000080908723e */ /* 0x000fe400000010ff */
[----:B------:R1:W-:Y:S01]  /*8530*/  STS.128 [R0+0x200], R4 ;  /* 0x0002000400007388 */ /* 0x0003e20000000c00 */
[----:B------:R-:W-:Y:S02]  /*8540*/  F2FP.BF16.F32.PACK_AB R9, R15, R10 ;  /* 0x0000000a0f09723e */ /* 0x000fe400000010ff */
        /* <DEDUP_REMOVED lines=15> */
[----:B------:R-:W-:Y:S01]  /*8640*/  ULEA UR6, UR44, UR45, 0xc ;  /* 0x0000002d2c067291 */ /* 0x000fe2000f8e60ff */
[----:B------:R-:W-:Y:S01]  /*8650*/  R2UR UR12, R54 ;  /* 0x00000000360c72ca */ /* 0x000fe200000e0000 */
[----:B------:R-:W-:Y:S01]  /*8660*/  UIADD3 UR9, UPT, UPT, UR47, 0x10, URZ ;  /* 0x000000102f097890 */ /* 0x000fe2000fffe0ff */
[----:B------:R-:W-:Y:S01]  /*8670*/  R2UR UR13, R55 ;  /* 0x00000000370d72ca */ /* 0x000fe200000e0000 */
[----:B------:R-:W-:Y:S02]  /*8680*/  UIADD3 UR8, UPT, UPT, UR6, 0x200, URZ ;  /* 0x0000020006087890 */ /* 0x000fe4000fffe0ff */
[----:B------:R-:W-:Y:S02]  /*8690*/  UIADD3 UR6, UPT, UPT, UR6, 0xa00, URZ ;  /* 0x00000a0006067890 */ /* 0x000fe4000fffe0ff */
[----:B------:R-:W-:Y:S02]  /*86a0*/  UIADD3 UR7, UPT, UPT, UR47, 0x30, URZ ;  /* 0x000000302f077890 */ /* 0x000fe4000fffe0ff */
[----:B--2---:R-:W-:Y:S04]  /*86b0*/  UIADD3 UR4, UP0, UPT, UR14, 0x780, URZ ;  /* 0x000007800e047890 */ /* 0x004fe8000ff1e0ff */
[----:B------:R-:W-:Y:S09]  /*86c0*/  UIADD3.X UR5, UPT, UPT, URZ, UR15, URZ, UP0, !UPT ;  /* 0x0000000fff057290 */ /* 0x000ff200087fe4ff */
[----:B------:R2:W-:Y:S02]  /*86d0*/  UTMASTG.5D.IM2COL [UR8], [UR4] ;  /* 0x00000008040073b5 */ /* 0x0005e40008060000 */
[----:B--2---:R-:W-:Y:S01]  /*86e0*/  UMOV UR8, UR6 ;  /* 0x0000000600087c82 */ /* 0x004fe20008000000 */
[----:B------:R-:W-:Y:S02]  /*86f0*/  UMOV UR9, UR7 ;  /* 0x0000000700097c82 */ /* 0x000fe40008000000 */
[----:B------:R2:W-:Y:S02]  /*8700*/  UTMASTG.5D.IM2COL [UR8], [UR4] ;  /* 0x00000008040073b5 */ /* 0x0005e40008060000 */
[----:B--2---:R0:W-:Y:S02]  /*8710*/  UTMACMDFLUSH ;  /* 0x00000000000079b7 */ /* 0x0041e40000000000 */
.L_x_131:
[----:B------:R-:W-:Y:S05]  /*8720*/  BSYNC.RECONVERGENT B0 ;  /* 0x0000000000007941 */ /* 0x000fea0003800200 */
.L_x_130:
[----:B------:R-:W-:Y:S01]  /*8730*/  UIADD3 UR4, UPT, UPT, UR44, 0x1, URZ ;  /* 0x000000012c047890 */ /* 0x000fe2000fffe0ff */
[----:B------:R-:W-:Y:S03]  /*8740*/  BSSY.RECONVERGENT B0, `(.L_x_132) ;  /* 0x0000008000007945 */ /* 0x000fe60003800200 */
[----:B------:R-:W-:Y:S04]  /*8750*/  UISETP.NE.AND UP0, UPT, UR4, 0x3, UPT ;  /* 0x000000030400788c */ /* 0x000fe8000bf05270 */
[----:B------:R-:W-:Y:S02]  /*8760*/  UISETP.EQ.XOR UP1, UPT, UR46, 0x3, !UP0 ;  /* 0x000000032e00788c */ /* 0x000fe4000c722a70 */
[----:B------:R-:W-:Y:S02]  /*8770*/  USEL UR48, UR4, URZ, UP0 ;  /* 0x000000ff04307287 */ /* 0x000fe40008000000 */
[----:B------:R-:W-:Y:S04]  /*8780*/  USEL UR5, URZ, 0x1, !UP1 ;  /* 0x00000001ff057887 */ /* 0x000fe8000c800000 */
[----:B------:R-:W-:Y:S01]  /*8790*/  ULOP3.LUT UR51, UR51, UR5, URZ, 0x3c, !UPT ;  /* 0x0000000533337292 */ /* 0x000fe2000f8e3cff */
[----:B------:R-:W-:Y:S11]  /*87a0*/  @P0 BRA `(.L_x_133) ;  /* 0x0000000000040947 */ /* 0x000ff60003800000 */
[----:B------:R-:W-:Y:S04]  /*87b0*/  DEPBAR.LE SB0, 0x1 ;  /* 0x000080400000791a */ /* 0x000fe80000000000 */
.L_x_133:
[----:B------:R-:W-:Y:S05]  /*87c0*/  BSYNC.RECONVERGENT B0 ;  /* 0x0000000000007941 */ /* 0x000fea0003800200 */
.L_x_132:
[----:B------:R-:W-:Y:S01]  /*87d0*/  BAR.SYNC.DEFER_BLOCKING 0x1, 0x80 ;  /* 0x0042000000007b1d */ /* 0x000fe20000010000 */
[----:B------:R-:W-:Y:S01]  /*87e0*/  UISETP.NE.AND UP0, UPT, UR50, -0x2, UPT ;  /* 0xfffffffe3200788c */ /* 0x000fe2000bf05270 */
[----:B------:R-:W-:Y:S08]  /*87f0*/  IADD3 R22, PT, PT, R22, 0x1, RZ ;  /* 0x0000000116167810 */ /* 0x000ff00007ffe0ff */
[----:B------:R-:W-:Y:S05]  /*8800*/  BRA.U !UP0, `(.L_x_134) ;  /* 0x0000000108287547 */ /* 0x000fea000b800000 */
[----:B-1----:R-:W1:Y:S01]  /*8810*/  S2R R0, SR_CgaCtaId ;  /* 0x0000000000007919 */ /* 0x002e620000008800 */
[----:B------:R-:W-:Y:S01]  /*8820*/  ISETP.NE.AND P0, PT, R60, RZ, PT ;  /* 0x000000ff3c00720c */ /* 0x000fe20003f05270 */
[----:B------:R-:W-:Y:S01]  /*8830*/  IMAD.U32 R2, RZ, RZ, UR49 ;  /* 0x00000031ff027e24 */ /* 0x000fe2000f8e00ff */
[----:B------:R-:W-:Y:S04]  /*8840*/  UIADD3 UR4, UPT, UPT, UR49, 0x1, URZ ;  /* 0x0000000131047890 */ /* 0x000fe8000fffe0ff */
[----:B------:R-:W-:Y:S04]  /*8850*/  UISETP.NE.AND UP0, UPT, UR4, 0x3, UPT ;  /* 0x000000030400788c */ /* 0x000fe8000bf05270 */
[----:B------:R-:W-:Y:S03]  /*8860*/  USEL UR49, UR4, URZ, UP0 ;  /* 0x000000ff04317287 */ /* 0x000fe60008000000 */
[----:B------:R-:W-:Y:S05]  /*8870*/  @P0 LEA R2, R2, UR45, 0x3 ;  /* 0x0000002d02020c11 */ /* 0x000fea000f8e18ff */
[----:B------:R-:W-:Y:S05]  /*8880*/  @P0 VIADD R2, R2, 0x128 ;  /* 0x0000012802020836 */ /* 0x000fea0000000000 */
[----:B-1----:R-:W-:Y:S04]  /*8890*/  @P0 PRMT R0, R0, 0x654, R2 ;  /* 0x0000065400000816 */ /* 0x002fe80000000002 */
[----:B------:R2:W-:Y:S03]  /*88a0*/  @P0 SYNCS.ARRIVE.TRANS64.RED.A1T0 RZ, [R0+URZ], RZ ;  /* 0x000000ff00ff09a7 */ /* 0x0005e600081004ff */
.L_x_134:
[----:B------:R-:W-:Y:S01]  /*88b0*/  R2UR UR5, R47 ;  /* 0x000000002f0572ca */ /* 0x000fe200000e0000 */
[----:B------:R-:W-:Y:S01]  /*88c0*/  UISETP.NE.AND UP0, UPT, UR60, URZ, UPT ;  /* 0x000000ff3c00728c */ /* 0x000fe2000bf05270 */
[----:B------:R-:W-:Y:S01]  /*88d0*/  R2UR UR4, R48 ;  /* 0x00000000300472ca */ /* 0x000fe200000e0000 */
[----:B------:R-:W-:Y:S01]  /*88e0*/  UIADD3 UR50, UPT, UPT, UR50, 0x2, URZ ;  /* 0x0000000232327890 */ /* 0x000fe2000fffe0ff */
[----:B------:R-:W-:Y:S01]  /*88f0*/  ISETP.NE.AND P0, PT, R22, 0x2, PT ;  /* 0x000000021600780c */ /* 0x000fe20003f05270 */
[----:B------:R-:W-:Y:S01]  /*8900*/  UMOV UR46, UR61 ;  /* 0x0000003d002e7c82 */ /* 0x000fe20008000000 */
[----:B------:R-:W-:Y:S02]  /*8910*/  LOP3.LUT R50, R50, 0x1, RZ, 0x3c, !PT ;  /* 0x0000000132327812 */ /* 0x000fe400078e3cff */
[----:B-12---:R-:W-:Y:S02]  /*8920*/  SEL R0, RZ, 0x1, P0 ;  /* 0x00000001ff007807 */ /* 0x006fe40000000000 */
[----:B------:R-:W-:Y:S02]  /*8930*/  SEL R22, R22, RZ, P0 ;  /* 0x000000ff16167207 */ /* 0x000fe40000000000 */
[----:B------:R-:W-:Y:S01]  /*8940*/  LOP3.LUT R51, R51, R0, RZ, 0x3c, !PT ;  /* 0x0000000033337212 */ /* 0x000fe200078e3cff */
[----:B------:R-:W-:Y:S02]  /*8950*/  UIADD3 UR19, UPT, UPT, UR36, UR5, URZ ;  /* 0x0000000524137290 */ /* 0x000fe4000fffe0ff */
[----:B------:R-:W-:Y:S01]  /*8960*/  UIADD3 UR44, UPT, UPT, UR37, UR4, URZ ;  /* 0x00000004252c7290 */ /* 0x000fe2000fffe0ff */
[----:B------:R-:W-:Y:S11]  /*8970*/  BRA.U UP0, `(.L_x_135) ;  /* 0xffffffd900e87547 */ /* 0x000ff6000b83ffff */
[----:B------:R-:W-:-:S13]  /*8980*/  R2UR UR4, R49 ;  /* 0x00000000310472ca */ /* 0x000fda00000e0000 */
[----:B------:R-:W-:-:S09]  /*8990*/  UISETP.NE.AND UP0, UPT, UR4, URZ, UPT ;  /* 0x000000ff0400728c */ /* 0x000fd2000bf05270 */
[----:B------:R-:W-:Y:S05]  /*89a0*/  BRA.U !UP0, `(.L_x_136) ;  /* 0x0000000108487547 */ /* 0x000fea000b800000 */
[----:B------:R-:W1:Y:S02]  /*89b0*/  LDCU.64 UR4, c[0x0][0x990] ;  /* 0x00013200ff0477ac */ /* 0x000e640008000a00 */
[----:B-1----:R-:W-:-:S04]  /*89c0*/  UISETP.NE.U32.AND UP0, UPT, UR4, URZ, UPT ;  /* 0x000000ff0400728c */ /* 0x002fc8000bf05070 */
[----:B------:R-:W-:-:S09]  /*89d0*/  UISETP.NE.AND.EX UP0, UPT, UR5, URZ, UPT, UP0 ;  /* 0x000000ff0500728c */ /* 0x000fd2000bf05300 */
[----:B------:R-:W-:Y:S05]  /*89e0*/  BRA.U UP0, `(.L_x_137) ;  /* 0x00000001000c7547 */ /* 0x000fea000b800000 */
[----:B------:R-:W-:-:S13]  /*89f0*/  FSETP.NEU.AND P0, PT, R26, RZ, PT ;  /* 0x000000ff1a00720b */ /* 0x000fda0003f0d000 */
[----:B------:R-:W-:Y:S05]  /*8a00*/  @!P0 EXIT ;  /* 0x000000000000894d */ /* 0x000fea0003800000 */
[----:B------:R-:W-:Y:S05]  /*8a10*/  BRA `(.L_x_136) ;  /* 0x00000000002c7947 */ /* 0x000fea0003800000 */
.L_x_137:
[----:B------:R-:W-:Y:S01]  /*8a20*/  ISETP.NE.AND P0, PT, R59, RZ, PT ;  /* 0x000000ff3b00720c */ /* 0x000fe20003f05270 */
[----:B------:R-:W-:-:S12]  /*8a30*/  BSSY.RECONVERGENT B0, `(.L_x_136) ;  /* 0x0000009000007945 */ /* 0x000fd80003800200 */
[----:B------:R-:W-:Y:S05]  /*8a40*/  @P0 BRA `(.L_x_138) ;  /* 0x0000000000140947 */ /* 0x000fea0003800000 */
[----:B------:R-:W1:Y:S02]  /*8a50*/  LDCU.64 UR4, c[0x0][0x988] ;  /* 0x00013100ff0477ac */ /* 0x000e640008000a00 */
[----:B-1----:R-:W-:-:S04]  /*8a60*/  ISETP.NE.U32.AND P0, PT, RZ, UR4, PT ;  /* 0x00000004ff007c0c */ /* 0x002fc8000bf05070 */
[----:B------:R-:W-:-:S13]  /*8a70*/  ISETP.NE.AND.EX P0, PT, RZ, UR5, PT, P0 ;  /* 0x00000005ff007c0c */ /* 0x000fda000bf05300 */
[----:B------:R-:W-:Y:S05]  /*8a80*/  @!P0 EXIT ;  /* 0x000000000000894d */ /* 0x000fea0003800000 */
[----:B------:R-:W-:Y:S05]  /*8a90*/  BRA `(.L_x_139) ;  /* 0x0000000000087947 */ /* 0x000fea0003800000 */
.L_x_138:
[----:B------:R-:W-:-:S13]  /*8aa0*/  FSETP.NEU.AND P0, PT, R26, RZ, PT ;  /* 0x000000ff1a00720b */ /* 0x000fda0003f0d000 */
[----:B------:R-:W-:Y:S05]  /*8ab0*/  @!P0 EXIT ;  /* 0x000000000000894d */ /* 0x000fea0003800000 */
.L_x_139:
[----:B------:R-:W-:Y:S05]  /*8ac0*/  BSYNC.RECONVERGENT B0 ;  /* 0x0000000000007941 */ /* 0x000fea0003800200 */
.L_x_136:
[----:B------:R-:W1:Y:S01]  /*8ad0*/  S2UR UR5, SR_CgaCtaId ;  /* 0x00000000000579c3 */ /* 0x000e620000008800 */
[----:B------:R-:W-:Y:S01]  /*8ae0*/  ULEA UR4, UR49, UR45, 0x3 ;  /* 0x0000002d31047291 */ /* 0x000fe2000f8e18ff */
[----:B------:R-:W-:-:S04]  /*8af0*/  DEPBAR.LE SB0, 0x0 ;  /* 0x000080000000791a */ /* 0x000fc80000000000 */
[----:B------:R-:W-:-:S04]  /*8b00*/  UIADD3 UR4, UPT, UPT, UR4, 0x128, URZ ;  /* 0x0000012804047890 */ /* 0x000fc8000fffe0ff */
[----:B-1----:R-:W-:-:S09]  /*8b10*/  UPRMT UR4, UR5, 0x654, UR4 ;  /* 0x0000065405047896 */ /* 0x002fd20008000004 */
[----:B------:R-:W-:Y:S01]  /*8b20*/  SYNCS.ARRIVE.TRANS64.RED.A1T0 RZ, [UR4], RZ ;  /* 0x000000ffffff79a7 */ /* 0x000fe20008100404 */
[----:B------:R-:W-:Y:S05]  /*8b30*/  EXIT ;  /* 0x000000000000794d */ /* 0x000fea0003800000 */
.L_x_25:
[----:B------:R-:W-:Y:S07]  /*8b40*/  MOV R0, UR9 ;  /* 0x0000000900007c02 */ /* 0x000fee0008000f00 */
.L_x_140:
[----:B--2---:R2:W3:Y:S02]  /*8b50*/  SYNCS.PHASECHK.TRANS64.TRYWAIT P0, [R0+URZ+0x88], R4 ;  /* 0x00008804000075a7 */ /* 0x0044e400080011ff */
[----:B---3--:R-:W-:Y:S05]  /*8b60*/  @!P0 NANOSLEEP.SYNCS 0x989680 ;  /* 0x009896800000895d */ /* 0x008fea0003900000 */
[----:B------:R-:W3:Y:S02]  /*8b70*/  @!P0 SYNCS.PHASECHK.TRANS64 P0, [R0+URZ+0x88], R4 ;  /* 0x00008804000085a7 */ /* 0x000ee400080010ff */
[----:B---3--:R-:W-:Y:S05]  /*8b80*/  @!P0 BRA `(.L_x_140) ;  /* 0xfffffffc00f08947 */ /* 0x008fea000383ffff */
[----:B------:R-:W-:Y:S05]  /*8b90*/  BRA `(.L_x_24) ;  /* 0xffffff9000807947 */ /* 0x000fea000383ffff */
.L_x_32:
[----:B------:R-:W-:Y:S07]  /*8ba0*/  MOV R0, UR9 ;  /* 0x0000000900007c02 */ /* 0x000fee0008000f00 */
.L_x_141:
[----:B-1----:R1:W2:Y:S02]  /*8bb0*/  SYNCS.PHASECHK.TRANS64.TRYWAIT P0, [R0+URZ+0x88], R4 ;  /* 0x00008804000075a7 */ /* 0x0022a400080011ff */
[----:B--2---:R-:W-:Y:S05]  /*8bc0*/  @!P0 NANOSLEEP.SYNCS 0x989680 ;  /* 0x009896800000895d */ /* 0x004fea0003900000 */
[----:B------:R-:W2:Y:S02]  /*8bd0*/  @!P0 SYNCS.PHASECHK.TRANS64 P0, [R0+URZ+0x88], R4 ;  /* 0x00008804000085a7 */ /* 0x000ea400080010ff */
[----:B--2---:R-:W-:Y:S05]  /*8be0*/  @!P0 BRA `(.L_x_141) ;  /* 0xfffffffc00f08947 */ /* 0x004fea000383ffff */
[----:B------:R-:W-:Y:S05]  /*8bf0*/  BRA `(.L_x_31) ;  /* 0xffffff9800247947 */ /* 0x000fea000383ffff */
.L_x_37:
[----:B-1----:R-:W-:-:S07]  /*8c00*/  MOV R0, UR30 ;  /* 0x0000001e00007c02 */ /* 0x002fce0008000f00 */
.L_x_142:
[----:B-1----:R1:W2:Y:S02]  /*8c10*/  SYNCS.PHASECHK.TRANS64.TRYWAIT P0, [R0+URZ+0x150], R3 ;  /* 0x00015003000075a7 */ /* 0x0022a400080011ff */
[----:B--2---:R-:W-:Y:S05]  /*8c20*/  @!P0 NANOSLEEP.SYNCS 0x989680 ;  /* 0x009896800000895d */ /* 0x004fea0003900000 */
[----:B------:R-:W2:Y:S02]  /*8c30*/  @!P0 SYNCS.PHASECHK.TRANS64 P0, [R0+URZ+0x150], R3 ;  /* 0x00015003000085a7 */ /* 0x000ea400080010ff */
[----:B--2---:R-:W-:Y:S05]  /*8c40*/  @!P0 BRA `(.L_x_142) ;  /* 0xfffffffc00f08947 */ /* 0x004fea000383ffff */
[----:B------:R-:W-:Y:S05]  /*8c50*/  BRA `(.L_x_143) ;  /* 0xffffff9c00087947 */ /* 0x000fea000383ffff */
.L_x_41:
[----:B------:R-:W-:-:S07]  /*8c60*/  MOV R0, UR4 ;  /* 0x0000000400007c02 */ /* 0x000fce0008000f00 */
.L_x_144:
[----:B-1----:R1:W2:Y:S02]  /*8c70*/  SYNCS.PHASECHK.TRANS64.TRYWAIT P0, [R0+URZ], R2 ;  /* 0x00000002000075a7 */ /* 0x0022a400080011ff */
[----:B--2---:R-:W-:Y:S05]  /*8c80*/  @!P0 NANOSLEEP.SYNCS 0x989680 ;  /* 0x009896800000895d */ /* 0x004fea0003900000 */
[----:B------:R-:W2:Y:S02]  /*8c90*/  @!P0 SYNCS.PHASECHK.TRANS64 P0, [R0+URZ], R2 ;  /* 0x00000002000085a7 */ /* 0x000ea400080010ff */
[----:B--2---:R-:W-:Y:S05]  /*8ca0*/  @!P0 BRA `(.L_x_144) ;  /* 0xfffffffc00f08947 */ /* 0x004fea000383ffff */
[----:B------:R-:W-:Y:S05]  /*8cb0*/  BRA `(.L_x_145) ;  /* 0xffffffa000a07947 */ /* 0x000fea000383ffff */
.L_x_42:
[----:B------:R-:W-:-:S07]  /*8cc0*/  MOV R0, UR5 ;  /* 0x0000000500007c02 */ /* 0x000fce0008000f00 */
.L_x_146:
[----:B-1----:R1:W2:Y:S02]  /*8cd0*/  SYNCS.PHASECHK.TRANS64.TRYWAIT P0, [R0+URZ], R2 ;  /* 0x00000002000075a7 */ /* 0x0022a400080011ff */
[----:B--2---:R-:W-:Y:S05]  /*8ce0*/  @!P0 NANOSLEEP.SYNCS 0x989680 ;  /* 0x009896800000895d */ /* 0x004fea0003900000 */
[----:B------:R-:W2:Y:S02]  /*8cf0*/  @!P0 SYNCS.PHASECHK.TRANS64 P0, [R0+URZ], R2 ;  /* 0x00000002000085a7 */ /* 0x000ea400080010ff */
[----:B--2---:R-:W-:Y:S05]  /*8d00*/  @!P0 BRA `(.L_x_146) ;  /* 0xfffffffc00f08947 */ /* 0x004fea000383ffff */
[----:B------:R-:W-:Y:S05]  /*8d10*/  BRA `(.L_x_147) ;  /* 0xffffffa000b07947 */ /* 0x000fea000383ffff */
.L_x_43:
[----:B------:R-:W-:-:S07]  /*8d20*/  MOV R0, UR5 ;  /* 0x0000000500007c02 */ /* 0x000fce0008000f00 */
.L_x_148:
[----:B-1----:R1:W2:Y:S02]  /*8d30*/  SYNCS.PHASECHK.TRANS64.TRYWAIT P0, [R0+URZ], R2 ;  /* 0x00000002000075a7 */ /* 0x0022a400080011ff */
[----:B--2---:R-:W-:Y:S05]  /*8d40*/  @!P0 NANOSLEEP.SYNCS 0x989680 ;  /* 0x009896800000895d */ /* 0x004fea0003900000 */
[----:B------:R-:W2:Y:S02]  /*8d50*/  @!P0 SYNCS.PHASECHK.TRANS64 P0, [R0+URZ], R2 ;  /* 0x00000002000085a7 */ /* 0x000ea400080010ff */
[----:B--2---:R-:W-:Y:S05]  /*8d60*/  @!P0 BRA `(.L_x_148) ;  /* 0xfffffffc00f08947 */ /* 0x004fea000383ffff */
[----:B------:R-:W-:Y:S05]  /*8d70*/  BRA `(.L_x_149) ;  /* 0xffffffa000c07947 */ /* 0x000fea000383ffff */
.L_x_44:
[----:B------:R-:W-:-:S07]  /*8d80*/  MOV R0, UR5 ;  /* 0x0000000500007c02 */ /* 0x000fce0008000f00 */
.L_x_150:
[----:B-1----:R1:W2:Y:S02]  /*8d90*/  SYNCS.PHASECHK.TRANS64.TRYWAIT P0, [R0+URZ], R2 ;  /* 0x00000002000075a7 */ /* 0x0022a400080011ff */
[----:B--2---:R-:W-:Y:S05]  /*8da0*/  @!P0 NANOSLEEP.SYNCS 0x989680 ;  /* 0x009896800000895d */ /* 0x004fea0003900000 */
[----:B------:R-:W2:Y:S02]  /*8db0*/  @!P0 SYNCS.PHASECHK.TRANS64 P0, [R0+URZ], R2 ;  /* 0x00000002000085a7 */ /* 0x000ea400080010ff */
[----:B--2---:R-:W-:Y:S05]  /*8dc0*/  @!P0 BRA `(.L_x_150) ;  /* 0xfffffffc00f08947 */ /* 0x004fea000383ffff */
[----:B------:R-:W-:Y:S05]  /*8dd0*/  BRA `(.L_x_151) ;  /* 0xffffffa000d07947 */ /* 0x000fea000383ffff */
.L_x_45:
[----:B------:R-:W-:-:S07]  /*8de0*/  MOV R0, UR5 ;  /* 0x0000000500007c02 */ /* 0x000fce0008000f00 */
.L_x_152:
[----:B-1----:R1:W2:Y:S02]  /*8df0*/  SYNCS.PHASECHK.TRANS64.TRYWAIT P0, [R0+URZ], R2 ;  /* 0x00000002000075a7 */ /* 0x0022a400080011ff */
[----:B--2---:R-:W-:Y:S05]  /*8e00*/  @!P0 NANOSLEEP.SYNCS 0x989680 ;  /* 0x009896800000895d */ /* 0x004fea0003900000 */
[----:B------:R-:W2:Y:S02]  /*8e10*/  @!P0 SYNCS.PHASECHK.TRANS64 P0, [R0+URZ], R2 ;  /* 0x00000002000085a7 */ /* 0x000ea400080010ff */
[----:B--2---:R-:W-:Y:S05]  /*8e20*/  @!P0 BRA `(.L_x_152) ;  /* 0xfffffffc00f08947 */ /* 0x004fea000383ffff */
[----:B------:R-:W-:Y:S05]  /*8e30*/  BRA `(.L_x_153) ;  /* 0xffffffa000e07947 */ /* 0x000fea000383ffff */
.L_x_46:
[----:B------:R-:W-:-:S07]  /*8e40*/  MOV R0, UR5 ;  /* 0x0000000500007c02 */ /* 0x000fce0008000f00 */
.L_x_154:
[----:B-1----:R1:W2:Y:S02]  /*8e50*/  SYNCS.PHASECHK.TRANS64.TRYWAIT P0, [R0+URZ], R2 ;  /* 0x00000002000075a7 */ /* 0x0022a400080011ff */
[----:B--2---:R-:W-:Y:S05]  /*8e60*/  @!P0 NANOSLEEP.SYNCS 0x989680 ;  /* 0x009896800000895d */ /* 0x004fea0003900000 */
[----:B------:R-:W2:Y:S02]  /*8e70*/  @!P0 SYNCS.PHASECHK.TRANS64 P0, [R0+URZ], R2 ;  /* 0x00000002000085a7 */ /* 0x000ea400080010ff */
[----:B--2---:R-:W-:Y:S05]  /*8e80*/  @!P0 BRA `(.L_x_154) ;  /* 0xfffffffc00f08947 */ /* 0x004fea000383ffff */
[----:B------:R-:W-:Y:S05]  /*8e90*/  BRA `(.L_x_155) ;  /* 0xffffffa000f07947 */ /* 0x000fea000383ffff */
.L_x_47:
[----:B------:R-:W-:-:S07]  /*8ea0*/  MOV R0, UR5 ;  /* 0x0000000500007c02 */ /* 0x000fce0008000f00 */
.L_x_156:
[----:B-1----:R1:W2:Y:S02]  /*8eb0*/  SYNCS.PHASECHK.TRANS64.TRYWAIT P0, [R0+URZ], R2 ;  /* 0x00000002000075a7 */ /* 0x0022a400080011ff */
[----:B--2---:R-:W-:Y:S05]  /*8ec0*/  @!P0 NANOSLEEP.SYNCS 0x989680 ;  /* 0x009896800000895d */ /* 0x004fea0003900000 */
[----:B------:R-:W2:Y:S02]  /*8ed0*/  @!P0 SYNCS.PHASECHK.TRANS64 P0, [R0+URZ], R2 ;  /* 0x00000002000085a7 */ /* 0x000ea400080010ff */
[----:B--2---:R-:W-:Y:S05]  /*8ee0*/  @!P0 BRA `(.L_x_156) ;  /* 0xfffffffc00f08947 */ /* 0x004fea000383ffff */
[----:B------:R-:W-:Y:S05]  /*8ef0*/  BRA `(.L_x_157) ;  /* 0xffffffa400007947 */ /* 0x000fea000383ffff */
.L_x_48:
[----:B------:R-:W-:-:S07]  /*8f00*/  MOV R0, UR5 ;  /* 0x0000000500007c02 */ /* 0x000fce0008000f00 */
.L_x_158:
[----:B-1----:R1:W2:Y:S02]  /*8f10*/  SYNCS.PHASECHK.TRANS64.TRYWAIT P0, [R0+URZ], R2 ;  /* 0x00000002000075a7 */ /* 0x0022a400080011ff */
[----:B--2---:R-:W-:Y:S05]  /*8f20*/  @!P0 NANOSLEEP.SYNCS 0x989680 ;  /* 0x009896800000895d */ /* 0x004fea0003900000 */
[----:B------:R-:W2:Y:S02]  /*8f30*/  @!P0 SYNCS.PHASECHK.TRANS64 P0, [R0+URZ], R2 ;  /* 0x00000002000085a7 */ /* 0x000ea400080010ff */
[----:B--2---:R-:W-:Y:S05]  /*8f40*/  @!P0 BRA `(.L_x_158) ;  /* 0xfffffffc00f08947 */ /* 0x004fea000383ffff */
[----:B------:R-:W-:Y:S05]  /*8f50*/  BRA `(.L_x_159) ;  /* 0xffffffa400107947 */ /* 0x000fea000383ffff */
.L_x_49:
[----:B------:R-:W-:-:S07]  /*8f60*/  MOV R0, UR5 ;  /* 0x0000000500007c02 */ /* 0x000fce0008000f00 */
.L_x_160:
[----:B-1----:R1:W2:Y:S02]  /*8f70*/  SYNCS.PHASECHK.TRANS64.TRYWAIT P0, [R0+URZ], R2 ;  /* 0x00000002000075a7 */ /* 0x0022a400080011ff */
[----:B--2---:R-:W-:Y:S05]  /*8f80*/  @!P0 NANOSLEEP.SYNCS 0x989680 ;  /* 0x009896800000895d */ /* 0x004fea0003900000 */
[----:B------:R-:W2:Y:S02]  /*8f90*/  @!P0 SYNCS.PHASECHK.TRANS64 P0, [R0+URZ], R2 ;  /* 0x00000002000085a7 */ /* 0x000ea400080010ff */
[----:B--2---:R-:W-:Y:S05]  /*8fa0*/  @!P0 BRA `(.L_x_160) ;  /* 0xfffffffc00f08947 */ /* 0x004fea000383ffff */
[----:B------:R-:W-:Y:S05]  /*8fb0*/  BRA `(.L_x_161) ;  /* 0xffffffa400207947 */ /* 0x000fea000383ffff */
.L_x_50:
[----:B------:R-:W-:-:S07]  /*8fc0*/  MOV R0, UR5 ;  /* 0x0000000500007c02 */ /* 0x000fce0008000f00 */
.L_x_162:
[----:B-1----:R1:W2:Y:S02]  /*8fd0*/  SYNCS.PHASECHK.TRANS64.TRYWAIT P0, [R0+URZ], R2 ;  /* 0x00000002000075a7 */ /* 0x0022a400080011ff */
[----:B--2---:R-:W-:Y:S05]  /*8fe0*/  @!P0 NANOSLEEP.SYNCS 0x989680 ;  /* 0x009896800000895d */ /* 0x004fea0003900000 */
[----:B------:R-:W2:Y:S02]  /*8ff0*/  @!P0 SYNCS.PHASECHK.TRANS64 P0, [R0+URZ], R2 ;  /* 0x00000002000085a7 */ /* 0x000ea400080010ff */
[----:B--2---:R-:W-:Y:S05]  /*9000*/  @!P0 BRA `(.L_x_162) ;  /* 0xfffffffc00f08947 */ /* 0x004fea000383ffff */
[----:B------:R-:W-:Y:S05]  /*9010*/  BRA `(.L_x_163) ;  /* 0xffffffa400307947 */ /* 0x000fea000383ffff */
.L_x_51:
[----:B------:R-:W-:-:S07]  /*9020*/  MOV R0, UR5 ;  /* 0x0000000500007c02 */ /* 0x000fce0008000f00 */
.L_x_164:
[----:B-1----:R1:W2:Y:S02]  /*9030*/  SYNCS.PHASECHK.TRANS64.TRYWAIT P0, [R0+URZ], R2 ;  /* 0x00000002000075a7 */ /* 0x0022a400080011ff */
[----:B--2---:R-:W-:Y:S05]  /*9040*/  @!P0 NANOSLEEP.SYNCS 0x989680 ;  /* 0x009896800000895d */ /* 0x004fea0003900000 */
[----:B------:R-:W2:Y:S02]  /*9050*/  @!P0 SYNCS.PHASECHK.TRANS64 P0, [R0+URZ], R2 ;  /* 0x00000002000085a7 */ /* 0x000ea400080010ff */
[----:B--2---:R-:W-:Y:S05]  /*9060*/  @!P0 BRA `(.L_x_164) ;  /* 0xfffffffc00f08947 */ /* 0x004fea000383ffff */
[----:B------:R-:W-:Y:S05]  /*9070*/  BRA `(.L_x_165) ;  /* 0xffffffa400407947 */ /* 0x000fea000383ffff */
.L_x_52:
[----:B------:R-:W-:-:S07]  /*9080*/  MOV R0, UR5 ;  /* 0x0000000500007c02 */ /* 0x000fce0008000f00 */
.L_x_166:
[----:B-1----:R1:W2:Y:S02]  /*9090*/  SYNCS.PHASECHK.TRANS64.TRYWAIT P0, [R0+URZ], R2 ;  /* 0x00000002000075a7 */ /* 0x0022a400080011ff */
[----:B--2---:R-:W-:Y:S05]  /*90a0*/  @!P0 NANOSLEEP.SYNCS 0x989680 ;  /* 0x009896800000895d */ /* 0x004fea0003900000 */
[----:B------:R-:W2:Y:S02]  /*90b0*/  @!P0 SYNCS.PHASECHK.TRANS64 P0, [R0+URZ], R2 ;  /* 0x00000002000085a7 */ /* 0x000ea400080010ff */
[----:B--2---:R-:W-:Y:S05]  /*90c0*/  @!P0 BRA `(.L_x_166) ;  /* 0xfffffffc00f08947 */ /* 0x004fea000383ffff */
[----:B------:R-:W-:Y:S05]  /*90d0*/  BRA `(.L_x_167) ;  /* 0xffffffa400507947 */ /* 0x000fea000383ffff */
.L_x_53:
[----:B------:R-:W-:-:S07]  /*90e0*/  MOV R0, UR5 ;  /* 0x0000000500007c02 */ /* 0x000fce0008000f00 */
.L_x_168:
[----:B-1----:R1:W2:Y:S02]  /*90f0*/  SYNCS.PHASECHK.TRANS64.TRYWAIT P0, [R0+URZ], R2 ;  /* 0x00000002000075a7 */ /* 0x0022a400080011ff */
[----:B--2---:R-:W-:Y:S05]  /*9100*/  @!P0 NANOSLEEP.SYNCS 0x989680 ;  /* 0x009896800000895d */ /* 0x004fea0003900000 */
[----:B------:R-:W2:Y:S02]  /*9110*/  @!P0 SYNCS.PHASECHK.TRANS64 P0, [R0+URZ], R2 ;  /* 0x00000002000085a7 */ /* 0x000ea400080010ff */
[----:B--2---:R-:W-:Y:S05]  /*9120*/  @!P0 BRA `(.L_x_168) ;  /* 0xfffffffc00f08947 */ /* 0x004fea000383ffff */
[----:B------:R-:W-:Y:S05]  /*9130*/  BRA `(.L_x_169) ;  /* 0xffffffa400607947 */ /* 0x000fea000383ffff */
.L_x_54:
[----:B------:R-:W-:-:S07]  /*9140*/  MOV R0, UR5 ;  /* 0x0000000500007c02 */ /* 0x000fce0008000f00 */
.L_x_170:
[----:B-1----:R1:W2:Y:S02]  /*9150*/  SYNCS.PHASECHK.TRANS64.TRYWAIT P0, [R0+URZ], R2 ;  /* 0x00000002000075a7 */ /* 0x0022a400080011ff */
[----:B--2---:R-:W-:Y:S05]  /*9160*/  @!P0 NANOSLEEP.SYNCS 0x989680 ;  /* 0x009896800000895d */ /* 0x004fea0003900000 */
[----:B------:R-:W2:Y:S02]  /*9170*/  @!P0 SYNCS.PHASECHK.TRANS64 P0, [R0+URZ], R2 ;  /* 0x00000002000085a7 */ /* 0x000ea400080010ff */
[----:B--2---:R-:W-:Y:S05]  /*9180*/  @!P0 BRA `(.L_x_170) ;  /* 0xfffffffc00f08947 */ /* 0x004fea000383ffff */
[----:B------:R-:W-:Y:S05]  /*9190*/  BRA `(.L_x_171) ;  /* 0xffffffa400707947 */ /* 0x000fea000383ffff */
.L_x_55:
[----:B------:R-:W-:-:S07]  /*91a0*/  MOV R0, UR5 ;  /* 0x0000000500007c02 */ /* 0x000fce0008000f00 */
.L_x_172:
[----:B-1----:R1:W2:Y:S02]  /*91b0*/  SYNCS.PHASECHK.TRANS64.TRYWAIT P0, [R0+URZ], R2 ;  /* 0x00000002000075a7 */ /* 0x0022a400080011ff */
[----:B--2---:R-:W-:Y:S05]  /*91c0*/  @!P0 NANOSLEEP.SYNCS 0x989680 ;  /* 0x009896800000895d */ /* 0x004fea0003900000 */
[----:B------:R-:W2:Y:S02]  /*91d0*/  @!P0 SYNCS.PHASECHK.TRANS64 P0, [R0+URZ], R2 ;  /* 0x00000002000085a7 */ /* 0x000ea400080010ff */
[----:B--2---:R-:W-:Y:S05]  /*91e0*/  @!P0 BRA `(.L_x_172) ;  /* 0xfffffffc00f08947 */ /* 0x004fea000383ffff */
[----:B------:R-:W-:Y:S05]  /*91f0*/  BRA `(.L_x_173) ;  /* 0xffffffa400807947 */ /* 0x000fea000383ffff */
.L_x_56:
[----:B------:R-:W-:-:S07]  /*9200*/  MOV R0, UR5 ;  /* 0x0000000500007c02 */ /* 0x000fce0008000f00 */
.L_x_174:
[----:B-1----:R1:W2:Y:S02]  /*9210*/  SYNCS.PHASECHK.TRANS64.TRYWAIT P0, [R0+URZ], R2 ;  /* 0x00000002000075a7 */ /* 0x0022a400080011ff */
[----:B--2---:R-:W-:Y:S05]  /*9220*/  @!P0 NANOSLEEP.SYNCS 0x989680 ;  /* 0x009896800000895d */ /* 0x004fea0003900000 */
[----:B------:R-:W2:Y:S02]  /*9230*/  @!P0 SYNCS.PHASECHK.TRANS64 P0, [R0+URZ], R2 ;  /* 0x00000002000085a7 */ /* 0x000ea400080010ff */
[----:B--2---:R-:W-:Y:S05]  /*9240*/  @!P0 BRA `(.L_x_174) ;  /* 0xfffffffc00f08947 */ /* 0x004fea000383ffff */
[----:B------:R-:W-:Y:S05]  /*9250*/  BRA `(.L_x_175) ;  /* 0xffffffa400907947 */ /* 0x000fea000383ffff */
.L_x_59:
[----:B------:R-:W-:-:S07]  /*9260*/  MOV R4, UR4 ;  /* 0x0000000400047c02 */ /* 0x000fce0008000f00 */
.L_x_176:
[----:B--2---:R2:W3:Y:S02]  /*9270*/  SYNCS.PHASECHK.TRANS64.TRYWAIT P1, [R4+URZ+0x158], R6 ;  /* 0x00015806040075a7 */ /* 0x0044e400080211ff */
[----:B---3--:R-:W-:Y:S05]  /*9280*/  @!P1 NANOSLEEP.SYNCS 0x989680 ;  /* 0x009896800000995d */ /* 0x008fea0003900000 */
[----:B------:R-:W3:Y:S02]  /*9290*/  @!P1 SYNCS.PHASECHK.TRANS64 P1, [R4+URZ+0x158], R6 ;  /* 0x00015806040095a7 */ /* 0x000ee400080210ff */
[----:B---3--:R-:W-:Y:S05]  /*92a0*/  @!P1 BRA `(.L_x_176) ;  /* 0xfffffffc00f09947 */ /* 0x008fea000383ffff */
[----:B------:R-:W-:Y:S05]  /*92b0*/  BRA `(.L_x_177) ;  /* 0xffffffa800007947 */ /* 0x000fea000383ffff */
.L_x_60:
[----:B--2---:R-:W-:-:S07]  /*92c0*/  MOV R4, UR4 ;  /* 0x0000000400047c02 */ /* 0x004fce0008000f00 */
.L_x_178:
[----:B--2---:R2:W3:Y:S02]  /*92d0*/  SYNCS.PHASECHK.TRANS64.TRYWAIT P1, [R4+URZ+0x150], R5 ;  /* 0x00015005040075a7 */ /* 0x0044e400080211ff */
[----:B---3--:R-:W-:Y:S05]  /*92e0*/  @!P1 NANOSLEEP.SYNCS 0x989680 ;  /* 0x009896800000995d */ /* 0x008fea0003900000 */
[----:B------:R-:W3:Y:S02]  /*92f0*/  @!P1 SYNCS.PHASECHK.TRANS64 P1, [R4+URZ+0x150], R5 ;  /* 0x00015005040095a7 */ /* 0x000ee400080210ff */
[----:B---3--:R-:W-:Y:S05]  /*9300*/  @!P1 BRA `(.L_x_178) ;  /* 0xfffffffc00f09947 */ /* 0x008fea000383ffff */
[----:B------:R-:W-:Y:S05]  /*9310*/  BRA `(.L_x_179) ;  /* 0xffffffa800087947 */ /* 0x000fea000383ffff */
.L_x_70:
[----:B--2---:R-:W-:-:S04]  /*9320*/  MOV R5, UR5 ;  /* 0x0000000500057c02 */ /* 0x004fc80008000f00 */
[----:B------:R2:W3:Y:S03]  /*9330*/  SYNCS.PHASECHK.TRANS64.TRYWAIT P0, [R5+URZ+0x8], R6 ;  /* 0x00000806050075a7 */ /* 0x0004e600080011ff */
[----:B---3--:R-:W-:Y:S05]  /*9340*/  @!P0 NANOSLEEP.SYNCS 0x989680 ;  /* 0x009896800000895d */ /* 0x008fea0003900000 */
[----:B------:R-:W3:Y:S02]  /*9350*/  @!P0 SYNCS.PHASECHK.TRANS64 P0, [R5+URZ+0x8], R6 ;  /* 0x00000806050085a7 */ /* 0x000ee400080010ff */
[----:B---3--:R-:W-:Y:S05]  /*9360*/  @!P0 BRA `(.L_x_70) ;  /* 0xfffffffc00ec8947 */ /* 0x008fea000383ffff */
[----:B------:R-:W-:Y:S05]  /*9370*/  BRA `(.L_x_69) ;  /* 0xffffffa800d47947 */ /* 0x000fea000383ffff */
.L_x_72:
[----:B------:R-:W-:Y:S01]  /*9380*/  BSSY B0, `(.L_x_180) ;  /* 0x0000006000007945 */ /* 0x000fe20003800000 */
[----:B------:R-:W-:-:S07]  /*9390*/  MOV R15, 0xffffffff ;  /* 0xffffffff000f7802 */ /* 0x000fce0000000f00 */
[----:B-12--5:R-:W-:Y:S05]  /*93a0*/  WARPSYNC.COLLECTIVE R15, `(.L_x_181) ;  /* 0x000000000f0c7348 */ /* 0x026fea0003c00000 */
[----:B------:R-:W-:Y:S02]  /*93b0*/  ELECT P6, UR79, PT ;  /* 0x00000000004f782f */ /* 0x000fe400038c0000 */
[----:B------:R-:W-:Y:S01]  /*93c0*/  MOV R14, UR79 ;  /* 0x0000004f000e7c02 */ /* 0x000fe20008000f00 */
[----:B-12--5:R-:W-:Y:S10]  /*93d0*/  ENDCOLLECTIVE ;  /* 0x000000000000791b */ /* 0x026ff40003800000 */
.L_x_181:
[----:B------:R-:W-:Y:S05]  /*93e0*/  BSYNC B0 ;  /* 0x0000000000007941 */ /* 0x000fea0003800000 */
.L_x_180:
[----:B------:R-:W-:Y:S05]  /*93f0*/  BRA `(.L_x_182) ;  /* 0xffffffac00047947 */ /* 0x000fea000383ffff */
.L_x_74:
[----:B--2---:R-:W-:-:S04]  /*9400*/  MOV R3, UR5 ;  /* 0x0000000500037c02 */ /* 0x004fc80008000f00 */
[----:B------:R2:W3:Y:S03]  /*9410*/  SYNCS.PHASECHK.TRANS64.TRYWAIT P0, [R3+URZ+0x8], R4 ;  /* 0x00000804030075a7 */ /* 0x0004e600080011ff */
[----:B---3--:R-:W-:Y:S05]  /*9420*/  @!P0 NANOSLEEP.SYNCS 0x989680 ;  /* 0x009896800000895d */ /* 0x008fea0003900000 */
[----:B------:R-:W3:Y:S02]  /*9430*/  @!P0 SYNCS.PHASECHK.TRANS64 P0, [R3+URZ+0x8], R4 ;  /* 0x00000804030085a7 */ /* 0x000ee400080010ff */
[----:B---3--:R-:W-:Y:S05]  /*9440*/  @!P0 BRA `(.L_x_74) ;  /* 0xfffffffc00ec8947 */ /* 0x008fea000383ffff */
[----:B------:R-:W-:Y:S05]  /*9450*/  BRA `(.L_x_73) ;  /* 0xffffffac00087947 */ /* 0x000fea000383ffff */
.L_x_75:
[----:B------:R-:W-:-:S07]  /*9460*/  MOV R4, UR20 ;  /* 0x0000001400047c02 */ /* 0x000fce0008000f00 */
.L_x_183:
[----:B-1----:R1:W2:Y:S02]  /*9470*/  SYNCS.PHASECHK.TRANS64.TRYWAIT P0, [R4+URZ+0x150], R5 ;  /* 0x00015005040075a7 */ /* 0x0022a400080011ff */
[----:B--2---:R-:W-:Y:S05]  /*9480*/  @!P0 NANOSLEEP.SYNCS 0x989680 ;  /* 0x009896800000895d */ /* 0x004fea0003900000 */
[----:B------:R-:W2:Y:S02]  /*9490*/  @!P0 SYNCS.PHASECHK.TRANS64 P0, [R4+URZ+0x150], R5 ;  /* 0x00015005040085a7 */ /* 0x000ea400080010ff */
[----:B--2---:R-:W-:Y:S05]  /*94a0*/  @!P0 BRA `(.L_x_183) ;  /* 0xfffffffc00f08947 */ /* 0x004fea000383ffff */
[----:B------:R-:W-:Y:S05]  /*94b0*/  BRA `(.L_x_184) ;  /* 0xffffffb000047947 */ /* 0x000fea000383ffff */
.L_x_77:
[----:B------:R-:W-:-:S07]  /*94c0*/  MOV R4, UR25 ;  /* 0x0000001900047c02 */ /* 0x000fce0008000f00 */
.L_x_185:
[----:B-1----:R1:W2:Y:S02]  /*94d0*/  SYNCS.PHASECHK.TRANS64.TRYWAIT P0, [R4+URZ+0x170], R5 ;  /* 0x00017005040075a7 */ /* 0x0022a400080011ff */
[----:B--2---:R-:W-:Y:S05]  /*94e0*/  @!P0 NANOSLEEP.SYNCS 0x989680 ;  /* 0x009896800000895d */ /* 0x004fea0003900000 */
[----:B------:R-:W2:Y:S02]  /*94f0*/  @!P0 SYNCS.PHASECHK.TRANS64 P0, [R4+URZ+0x170], R5 ;  /* 0x00017005040085a7 */ /* 0x000ea400080010ff */
[----:B--2---:R-:W-:Y:S05]  /*9500*/  @!P0 BRA `(.L_x_185) ;  /* 0xfffffffc00f08947 */ /* 0x004fea000383ffff */
[----:B------:R-:W-:Y:S05]  /*9510*/  BRA `(.L_x_76) ;  /* 0xffffffb000247947 */ /* 0x000fea000383ffff */
.L_x_81:
[----:B-1----:R-:W-:Y:S07]  /*9520*/  MOV R4, UR18 ;  /* 0x0000001200047c02 */ /* 0x002fee0008000f00 */
.L_x_186:
[----:B-1----:R1:W2:Y:S02]  /*9530*/  SYNCS.PHASECHK.TRANS64.TRYWAIT P0, [R4+URZ], R6 ;  /* 0x00000006040075a7 */ /* 0x0022a400080011ff */
[----:B--2---:R-:W-:Y:S05]  /*9540*/  @!P0 NANOSLEEP.SYNCS 0x989680 ;  /* 0x009896800000895d */ /* 0x004fea0003900000 */
[----:B------:R-:W2:Y:S02]  /*9550*/  @!P0 SYNCS.PHASECHK.TRANS64 P0, [R4+URZ], R6 ;  /* 0x00000006040085a7 */ /* 0x000ea400080010ff */
[----:B--2---:R-:W-:Y:S05]  /*9560*/  @!P0 BRA `(.L_x_186) ;  /* 0xfffffffc00f08947 */ /* 0x004fea000383ffff */
[----:B------:R-:W-:Y:S05]  /*9570*/  BRA `(.L_x_80) ;  /* 0xffffffb000487947 */ /* 0x000fea000383ffff */
.L_x_85:
[----:B--2---:R-:W-:-:S07]  /*9580*/  MOV R0, UR4 ;  /* 0x0000000400007c02 */ /* 0x004fce0008000f00 */
.L_x_187:
[----:B--2---:R2:W3:Y:S02]  /*9590*/  SYNCS.PHASECHK.TRANS64.TRYWAIT P0, [R0+URZ], R2 ;  /* 0x00000002000075a7 */ /* 0x0044e400080011ff */
[----:B---3--:R-:W-:Y:S05]  /*95a0*/  @!P0 NANOSLEEP.SYNCS 0x989680 ;  /* 0x009896800000895d */ /* 0x008fea0003900000 */
[----:B------:R-:W3:Y:S02]  /*95b0*/  @!P0 SYNCS.PHASECHK.TRANS64 P0, [R0+URZ], R2 ;  /* 0x00000002000085a7 */ /* 0x000ee400080010ff */
[----:B---3--:R-:W-:Y:S05]  /*95c0*/  @!P0 BRA `(.L_x_187) ;  /* 0xfffffffc00f08947 */ /* 0x008fea000383ffff */
[----:B------:R-:W-:Y:S05]  /*95d0*/  BRA `(.L_x_188) ;  /* 0xffffffb400507947 */ /* 0x000fea000383ffff */
.L_x_88:
[----:B------:R-:W-:-:S07]  /*95e0*/  MOV R0, UR20 ;  /* 0x0000001400007c02 */ /* 0x000fce0008000f00 */
.L_x_189:
[----:B--2---:R2:W3:Y:S02]  /*95f0*/  SYNCS.PHASECHK.TRANS64.TRYWAIT P1, [R0+URZ+0x180], R2 ;  /* 0x00018002000075a7 */ /* 0x0044e400080211ff */
[----:B---3--:R-:W-:Y:S05]  /*9600*/  @!P1 NANOSLEEP.SYNCS 0x989680 ;  /* 0x009896800000995d */ /* 0x008fea0003900000 */
[----:B------:R-:W3:Y:S02]  /*9610*/  @!P1 SYNCS.PHASECHK.TRANS64 P1, [R0+URZ+0x180], R2 ;  /* 0x00018002000095a7 */ /* 0x000ee400080210ff */
[----:B---3--:R-:W-:Y:S05]  /*9620*/  @!P1 BRA `(.L_x_189) ;  /* 0xfffffffc00f09947 */ /* 0x008fea000383ffff */
[----:B------:R-:W-:Y:S05]  /*9630*/  BRA `(.L_x_190) ;  /* 0xffffffb4009c7947 */ /* 0x000fea000383ffff */
.L_x_93:
[----:B------:R-:W-:Y:S07]  /*9640*/  MOV R0, UR27 ;  /* 0x0000001b00007c02 */ /* 0x000fee0008000f00 */
.L_x_191:
[----:B---3--:R3:W4:Y:S02]  /*9650*/  SYNCS.PHASECHK.TRANS64.TRYWAIT P0, [R0+URZ+0x150], R2 ;  /* 0x00015002000075a7 */ /* 0x00872400080011ff */
[----:B----4-:R-:W-:Y:S05]  /*9660*/  @!P0 NANOSLEEP.SYNCS 0x989680 ;  /* 0x009896800000895d */ /* 0x010fea0003900000 */
[----:B------:R-:W4:Y:S02]  /*9670*/  @!P0 SYNCS.PHASECHK.TRANS64 P0, [R0+URZ+0x150], R2 ;  /* 0x00015002000085a7 */ /* 0x000f2400080010ff */
[----:B----4-:R-:W-:Y:S05]  /*9680*/  @!P0 BRA `(.L_x_191) ;  /* 0xfffffffc00f08947 */ /* 0x010fea000383ffff */
[----:B------:R-:W-:Y:S05]  /*9690*/  BRA `(.L_x_192) ;  /* 0xffffffb800dc7947 */ /* 0x000fea000383ffff */
.L_x_96:
[----:B------:R-:W-:Y:S07]  /*96a0*/  MOV R0, UR27 ;  /* 0x0000001b00007c02 */ /* 0x000fee0008000f00 */
.L_x_193:
[----:B-1----:R1:W3:Y:S02]  /*96b0*/  SYNCS.PHASECHK.TRANS64.TRYWAIT P2, [R0+URZ+0x148], R2 ;  /* 0x00014802000075a7 */ /* 0x0022e400080411ff */
[----:B---3--:R-:W-:Y:S05]  /*96c0*/  @!P2 NANOSLEEP.SYNCS 0x989680 ;  /* 0x009896800000a95d */ /* 0x008fea0003900000 */
[----:B------:R-:W3:Y:S02]  /*96d0*/  @!P2 SYNCS.PHASECHK.TRANS64 P2, [R0+URZ+0x148], R2 ;  /* 0x000148020000a5a7 */ /* 0x000ee400080410ff */
[----:B---3--:R-:W-:Y:S05]  /*96e0*/  @!P2 BRA `(.L_x_193) ;  /* 0xfffffffc00f0a947 */ /* 0x008fea000383ffff */
[----:B------:R-:W-:Y:S05]  /*96f0*/  BRA `(.L_x_95) ;  /* 0xffffffc0003c7947 */ /* 0x000fea000383ffff */
.L_x_99:
[----:B------:R-:W-:Y:S07]  /*9700*/  MOV R2, UR17 ;  /* 0x0000001100027c02 */ /* 0x000fee0008000f00 */
.L_x_194:
[----:B-1----:R1:W3:Y:S02]  /*9710*/  SYNCS.PHASECHK.TRANS64.TRYWAIT P1, [R2+URZ+0x128], R8 ;  /* 0x00012808020075a7 */ /* 0x0022e400080211ff */
[----:B---3--:R-:W-:Y:S05]  /*9720*/  @!P1 NANOSLEEP.SYNCS 0x989680 ;  /* 0x009896800000995d */ /* 0x008fea0003900000 */
[----:B------:R-:W3:Y:S02]  /*9730*/  @!P1 SYNCS.PHASECHK.TRANS64 P1, [R2+URZ+0x128], R8 ;  /* 0x00012808020095a7 */ /* 0x000ee400080210ff */
[----:B---3--:R-:W-:Y:S05]  /*9740*/  @!P1 BRA `(.L_x_194) ;  /* 0xfffffffc00f09947 */ /* 0x008fea000383ffff */
[----:B------:R-:W-:Y:S05]  /*9750*/  BRA `(.L_x_195) ;  /* 0xffffffc000f87947 */ /* 0x000fea000383ffff */
.L_x_100:
[----:B------:R-:W-:Y:S07]  /*9760*/  MOV R0, UR6 ;  /* 0x0000000600007c02 */ /* 0x000fee0008000f00 */
.L_x_196:
[----:B-1----:R1:W3:Y:S02]  /*9770*/  SYNCS.PHASECHK.TRANS64.TRYWAIT P0, [R0+URZ+0x128], R2 ;  /* 0x00012802000075a7 */ /* 0x0022e400080011ff */
[----:B---3--:R-:W-:Y:S05]  /*9780*/  @!P0 NANOSLEEP.SYNCS 0x989680 ;  /* 0x009896800000895d */ /* 0x008fea0003900000 */
[----:B------:R-:W3:Y:S02]  /*9790*/  @!P0 SYNCS.PHASECHK.TRANS64 P0, [R0+URZ+0x128], R2 ;  /* 0x00012802000085a7 */ /* 0x000ee400080010ff */
[----:B---3--:R-:W-:Y:S05]  /*97a0*/  @!P0 BRA `(.L_x_196) ;  /* 0xfffffffc00f08947 */ /* 0x008fea000383ffff */
[----:B------:R-:W-:Y:S05]  /*97b0*/  BRA `(.L_x_197) ;  /* 0xffffffc400847947 */ /* 0x000fea000383ffff */
.L_x_102:
[----:B------:R-:W-:-:S07]  /*97c0*/  MOV R0, UR4 ;  /* 0x0000000400007c02 */ /* 0x000fce0008000f00 */
.L_x_198:
[----:B-1----:R1:W3:Y:S02]  /*97d0*/  SYNCS.PHASECHK.TRANS64.TRYWAIT P0, [R0+URZ], R2 ;  /* 0x00000002000075a7 */ /* 0x0022e400080011ff */
[----:B---3--:R-:W-:Y:S05]  /*97e0*/  @!P0 NANOSLEEP.SYNCS 0x989680 ;  /* 0x009896800000895d */ /* 0x008fea0003900000 */
[----:B------:R-:W3:Y:S02]  /*97f0*/  @!P0 SYNCS.PHASECHK.TRANS64 P0, [R0+URZ], R2 ;  /* 0x00000002000085a7 */ /* 0x000ee400080010ff */
[----:B---3--:R-:W-:Y:S05]  /*9800*/  @!P0 BRA `(.L_x_198) ;  /* 0xfffffffc00f08947 */ /* 0x008fea000383ffff */
[----:B------:R-:W-:Y:S05]  /*9810*/  BRA `(.L_x_199) ;  /* 0xffffffc800347947 */ /* 0x000fea000383ffff */
.L_x_103:
[----:B------:R-:W-:-:S07]  /*9820*/  MOV R0, UR5 ;  /* 0x0000000500007c02 */ /* 0x000fce0008000f00 */
.L_x_200:
[----:B-1----:R1:W3:Y:S02]  /*9830*/  SYNCS.PHASECHK.TRANS64.TRYWAIT P0, [R0+URZ], R2 ;  /* 0x00000002000075a7 */ /* 0x0022e400080011ff */
[----:B---3--:R-:W-:Y:S05]  /*9840*/  @!P0 NANOSLEEP.SYNCS 0x989680 ;  /* 0x009896800000895d */ /* 0x008fea0003900000 */
[----:B------:R-:W3:Y:S02]  /*9850*/  @!P0 SYNCS.PHASECHK.TRANS64 P0, [R0+URZ], R2 ;  /* 0x00000002000085a7 */ /* 0x000ee400080010ff */
[----:B---3--:R-:W-:Y:S05]  /*9860*/  @!P0 BRA `(.L_x_200) ;  /* 0xfffffffc00f08947 */ /* 0x008fea000383ffff */
[----:B------:R-:W-:Y:S05]  /*9870*/  BRA `(.L_x_201) ;  /* 0xffffffc800407947 */ /* 0x000fea000383ffff */
.L_x_105:
[----:B------:R-:W-:Y:S07]  /*9880*/  MOV R0, UR45 ;  /* 0x0000002d00007c02 */ /* 0x000fee0008000f00 */
.L_x_202:
[----:B-1----:R1:W2:Y:S02]  /*9890*/  SYNCS.PHASECHK.TRANS64.TRYWAIT P0, [R0+URZ+0x150], R2 ;  /* 0x00015002000075a7 */ /* 0x0022a400080011ff */
[----:B--2---:R-:W-:Y:S05]  /*98a0*/  @!P0 NANOSLEEP.SYNCS 0x989680 ;  /* 0x009896800000895d */ /* 0x004fea0003900000 */
[----:B------:R-:W2:Y:S02]  /*98b0*/  @!P0 SYNCS.PHASECHK.TRANS64 P0, [R0+URZ+0x150], R2 ;  /* 0x00015002000085a7 */ /* 0x000ea400080010ff */
[----:B--2---:R-:W-:Y:S05]  /*98c0*/  @!P0 BRA `(.L_x_202) ;  /* 0xfffffffc00f08947 */ /* 0x004fea000383ffff */
[----:B------:R-:W-:Y:S05]  /*98d0*/  BRA `(.L_x_203) ;  /* 0xffffffcc001c7947 */ /* 0x000fea000383ffff */
.L_x_115:
[----:B-1----:R1:W2:Y:S02]  /*98e0*/  SYNCS.PHASECHK.TRANS64.TRYWAIT P1, [R0+URZ+0x110], R2 ;  /* 0x00011002000075a7 */ /* 0x0022a400080211ff */
[----:B--2---:R-:W-:Y:S05]  /*98f0*/  @!P1 NANOSLEEP.SYNCS 0x989680 ;  /* 0x009896800000995d */ /* 0x004fea0003900000 */
[----:B------:R-:W2:Y:S02]  /*9900*/  @!P1 SYNCS.PHASECHK.TRANS64 P1, [R0+URZ+0x110], R2 ;  /* 0x00011002000095a7 */ /* 0x000ea400080210ff */
[----:B--2---:R-:W-:Y:S05]  /*9910*/  @!P1 BRA `(.L_x_115) ;  /* 0xfffffffc00f09947 */ /* 0x004fea000383ffff */
[----:B------:R-:W-:Y:S05]  /*9920*/  BRA `(.L_x_114) ;  /* 0xffffffdc00007947 */ /* 0x000fea000383ffff */
.L_x_117:
[----:B-1----:R1:W3:Y:S02]  /*9930*/  SYNCS.PHASECHK.TRANS64.TRYWAIT P0, [R58+URZ+0x160], R3 ;  /* 0x000160033a0075a7 */ /* 0x0022e400080011ff */
[----:B---3--:R-:W-:Y:S05]  /*9940*/  @!P0 NANOSLEEP.SYNCS 0x989680 ;  /* 0x009896800000895d */ /* 0x008fea0003900000 */
[----:B------:R-:W3:Y:S02]  /*9950*/  @!P0 SYNCS.PHASECHK.TRANS64 P0, [R58+URZ+0x160], R3 ;  /* 0x000160033a0085a7 */ /* 0x000ee400080010ff */
[----:B---3--:R-:W-:Y:S05]  /*9960*/  @!P0 BRA `(.L_x_117) ;  /* 0xfffffffc00f08947 */ /* 0x008fea000383ffff */
[----:B------:R-:W-:Y:S05]  /*9970*/  BRA `(.L_x_116) ;  /* 0xffffffdc00307947 */ /* 0x000fea000383ffff */
.L_x_128:
[----:B-1----:R1:W2:Y:S02]  /*9980*/  SYNCS.PHASECHK.TRANS64.TRYWAIT P0, [R3+URZ+0x110], R27 ;  /* 0x0001101b030075a7 */ /* 0x0022a400080011ff */
[----:B--2---:R-:W-:Y:S05]  /*9990*/  @!P0 NANOSLEEP.SYNCS 0x989680 ;  /* 0x009896800000895d */ /* 0x004fea0003900000 */
[----:B------:R-:W2:Y:S02]  /*99a0*/  @!P0 SYNCS.PHASECHK.TRANS64 P0, [R3+URZ+0x110], R27 ;  /* 0x0001101b030085a7 */ /* 0x000ea400080010ff */
[----:B--2---:R-:W-:Y:S05]  /*99b0*/  @!P0 BRA `(.L_x_128) ;  /* 0xfffffffc00f08947 */ /* 0x004fea000383ffff */
[----:B------:R-:W-:Y:S05]  /*99c0*/  BRA `(.L_x_127) ;  /* 0xffffffe400687947 */ /* 0x000fea000383ffff */
        .weak           $__internal_0_$__cuda_sm10x_tcgen05_guardrail_trap_col_being_dealloced_not_returned_by_alloc
        .type           $__internal_0_$__cuda_sm10x_tcgen05_guardrail_trap_col_being_dealloced_not_returned_by_alloc,@function
        .size           $__internal_0_$__cuda_sm10x_tcgen05_guardrail_trap_col_being_dealloced_not_returned_by_alloc,($__internal_1_$__cuda_sm10x_tcgen05_guardrail_trap_phase_invalid_during_alloc - $__internal_0_$__cuda_sm10x_tcgen05_guardrail_trap_col_being_dealloced_not_returned_by_alloc)
$__internal_0_$__cuda_sm10x_tcgen05_guardrail_trap_col_being_dealloced_not_returned_by_alloc:
[----:B------:R-:W-:Y:S05]  /*99d0*/  BPT.TRAP 0x1 ;  /* 0x000000040000795c */ /* 0x000fea0000300000 */
[----:B------:R-:W-:-:S04]  /*99e0*/  HFMA2 R3, -RZ, RZ, 0, 0 ;  /* 0x00000000ff037431 */ /* 0x000fc800000001ff */
[----:B------:R-:W-:Y:S05]  /*99f0*/  RET.REL.NODEC R2 `(_ZN7cutlass13device_kernelINS_4conv6kernel13ConvUniversalINS1_16ConvProblemShapeILNS1_8OperatorE1ELi3EEENS1_10collective14CollectiveConvINS1_47MainloopSm100TmaUmmaWarpSpecializedImplicitGemmILS5_1ELi17ELi3ELi1ELi2EN4cute5tupleIJNSA_1CILi2EEENSC_ILi1EEESE_EEEEENSB_IJNSC_ILi128EEENSC_ILi64EEENSB_IJSI_EEEEEENS_10bfloat16_tESL_NSA_8TiledMMAINSA_8MMA_AtomIJNSA_26SM100_MMA_F16BF16_2x1SM_SSISL_SL_fLi128ELi64ELNSA_4UMMA5MajorE0ELSQ_1ELNSP_7ScaleInE0ELSR_0EEEEEENSA_6LayoutINSB_IJSE_SE_SE_EEENSB_IJNSC_ILi0EEESW_SW_EEEEENSB_IJNSA_10UnderscoreESZ_SZ_EEEEENS7_6detail27Sm100ImplicitGemmTileTraitsINSA_25SM100_TMA_2SM_LOAD_IM2COLENSA_14ComposedLayoutINSA_7SwizzleILi3ELi4ELi3EEENSA_18smem_ptr_flag_bitsILi16EEENSU_INSB_IJNSC_ILi8EEESI_EEENSB_IJSI_SE_EEEEEEEvEENS13_INSA_18SM100_TMA_2SM_LOADENS15_INS16_ILi2ELi4ELi3EEES19_NSU_INSB_IJNSC_ILi32EEES1A_EEENSB_IJSE_S1I_EEEEEEEvEEEENS_8epilogue10collective18CollectiveEpilogueINS1P_23Sm100TmaWarpSpecializedILi3ELi2ELi16ELb1ELb0EEEJNSB_IJSI_SI_SJ_EEENSB_IJNSU_ISI_SE_EENSU_INSB_IJNSC_ILi16EEESD_EEES1K_EEEEESL_NSB_IJNSB_IJllllEEESE_SW_EEESL_S21_NS1P_6fusion15FusionCallbacksIS1T_NS22_17LinearCombinationISL_fSL_fLNS_15FloatRoundStyleE2EEES1U_S1Z_JEEENSA_5SM1004TMEM4LOAD26SM100_TMEM_LOAD_32dp32b16xENSA_20SM90_TMA_LOAD_IM2COLENS15_INS16_ILi1ELi4ELi3EEES19_NSU_INSB_IJS1A_S1W_EEENSB_IJS1W_SE_EEEEEEENSA_39AutoVectorizingCopyWithAssumedAlignmentILi128EEENSA_21SM90_TMA_STORE_IM2COLES2H_S2J_S2J_EEEvvEEEEvNT_6ParamsE) ;  /* 0xffffff6402807950 */ /* 0x000fea0003c3ffff */
        .weak           $__internal_1_$__cuda_sm10x_tcgen05_guardrail_trap_phase_invalid_during_alloc
        .type           $__internal_1_$__cuda_sm10x_tcgen05_guardrail_trap_phase_invalid_during_alloc,@function
        .size           $__internal_1_$__cuda_sm10x_tcgen05_guardrail_trap_phase_invalid_during_alloc,($__internal_2_$__cuda_sm10x_tcgen05_guardrail_trap_unallocated_columns_being_dealloced - $__internal_1_$__cuda_sm10x_tcgen05_guardrail_trap_phase_invalid_during_alloc)
$__internal_1_$__cuda_sm10x_tcgen05_guardrail_trap_phase_invalid_during_alloc:
[----:B------:R-:W-:Y:S05]  /*9a00*/  BPT.TRAP 0x1 ;  /* 0x000000040000795c */ /* 0x000fea0000300000 */
[----:B------:R-:W-:-:S04]  /*9a10*/  MOV R5, 0x0 ;  /* 0x0000000000057802 */ /* 0x000fc80000000f00 */
[----:B------:R-:W-:Y:S05]  /*9a20*/  RET.REL.NODEC R4 `(_ZN7cutlass13device_kernelINS_4conv6kernel13ConvUniversalINS1_16ConvProblemShapeILNS1_8OperatorE1ELi3EEENS1_10collective14CollectiveConvINS1_47MainloopSm100TmaUmmaWarpSpecializedImplicitGemmILS5_1ELi17ELi3ELi1ELi2EN4cute5tupleIJNSA_1CILi2EEENSC_ILi1EEESE_EEEEENSB_IJNSC_ILi128EEENSC_ILi64EEENSB_IJSI_EEEEEENS_10bfloat16_tESL_NSA_8TiledMMAINSA_8MMA_AtomIJNSA_26SM100_MMA_F16BF16_2x1SM_SSISL_SL_fLi128ELi64ELNSA_4UMMA5MajorE0ELSQ_1ELNSP_7ScaleInE0ELSR_0EEEEEENSA_6LayoutINSB_IJSE_SE_SE_EEENSB_IJNSC_ILi0EEESW_SW_EEEEENSB_IJNSA_10UnderscoreESZ_SZ_EEEEENS7_6detail27Sm100ImplicitGemmTileTraitsINSA_25SM100_TMA_2SM_LOAD_IM2COLENSA_14ComposedLayoutINSA_7SwizzleILi3ELi4ELi3EEENSA_18smem_ptr_flag_bitsILi16EEENSU_INSB_IJNSC_ILi8EEESI_EEENSB_IJSI_SE_EEEEEEEvEENS13_INSA_18SM100_TMA_2SM_LOADENS15_INS16_ILi2ELi4ELi3EEES19_NSU_INSB_IJNSC_ILi32EEES1A_EEENSB_IJSE_S1I_EEEEEEEvEEEENS_8epilogue10collective18CollectiveEpilogueINS1P_23Sm100TmaWarpSpecializedILi3ELi2ELi16ELb1ELb0EEEJNSB_IJSI_SI_SJ_EEENSB_IJNSU_ISI_SE_EENSU_INSB_IJNSC_ILi16EEESD_EEES1K_EEEEESL_NSB_IJNSB_IJllllEEESE_SW_EEESL_S21_NS1P_6fusion15FusionCallbacksIS1T_NS22_17LinearCombinationISL_fSL_fLNS_15FloatRoundStyleE2EEES1U_S1Z_JEEENSA_5SM1004TMEM4LOAD26SM100_TMEM_LOAD_32dp32b16xENSA_20SM90_TMA_LOAD_IM2COLENS15_INS16_ILi1ELi4ELi3EEES19_NSU_INSB_IJS1A_S1W_EEENSB_IJS1W_SE_EEEEEEENSA_39AutoVectorizingCopyWithAssumedAlignmentILi128EEENSA_21SM90_TMA_STORE_IM2COLES2H_S2J_S2J_EEEvvEEEEvNT_6ParamsE) ;  /* 0xffffff6404747950 */ /* 0x000fea0003c3ffff */
        .weak           $__internal_2_$__cuda_sm10x_tcgen05_guardrail_trap_unallocated_columns_being_dealloced
        .type           $__internal_2_$__cuda_sm10x_tcgen05_guardrail_trap_unallocated_columns_being_dealloced,@function
        .size           $__internal_2_$__cuda_sm10x_tcgen05_guardrail_trap_unallocated_columns_being_dealloced,(.L_x_205 - $__internal_2_$__cuda_sm10x_tcgen05_guardrail_trap_unallocated_columns_being_dealloced)
$__internal_2_$__cuda_sm10x_tcgen05_guardrail_trap_unallocated_columns_being_dealloced:
[----:B------:R-:W-:Y:S05]  /*9a30*/  BPT.TRAP 0x1 ;  /* 0x000000040000795c */ /* 0x000fea0000300000 */
[----:B------:R-:W-:-:S04]  /*9a40*/  HFMA2 R3, -RZ, RZ, 0, 0 ;  /* 0x00000000ff037431 */ /* 0x000fc800000001ff */
[----:B------:R-:W-:Y:S05]  /*9a50*/  RET.REL.NODEC R2 `(_ZN7cutlass13device_kernelINS_4conv6kernel13ConvUniversalINS1_16ConvProblemShapeILNS1_8OperatorE1ELi3EEENS1_10collective14CollectiveConvINS1_47MainloopSm100TmaUmmaWarpSpecializedImplicitGemmILS5_1ELi17ELi3ELi1ELi2EN4cute5tupleIJNSA_1CILi2EEENSC_ILi1EEESE_EEEEENSB_IJNSC_ILi128EEENSC_ILi64EEENSB_IJSI_EEEEEENS_10bfloat16_tESL_NSA_8TiledMMAINSA_8MMA_AtomIJNSA_26SM100_MMA_F16BF16_2x1SM_SSISL_SL_fLi128ELi64ELNSA_4UMMA5MajorE0ELSQ_1ELNSP_7ScaleInE0ELSR_0EEEEEENSA_6LayoutINSB_IJSE_SE_SE_EEENSB_IJNSC_ILi0EEESW_SW_EEEEENSB_IJNSA_10UnderscoreESZ_SZ_EEEEENS7_6detail27Sm100ImplicitGemmTileTraitsINSA_25SM100_TMA_2SM_LOAD_IM2COLENSA_14ComposedLayoutINSA_7SwizzleILi3ELi4ELi3EEENSA_18smem_ptr_flag_bitsILi16EEENSU_INSB_IJNSC_ILi8EEESI_EEENSB_IJSI_SE_EEEEEEEvEENS13_INSA_18SM100_TMA_2SM_LOADENS15_INS16_ILi2ELi4ELi3EEES19_NSU_INSB_IJNSC_ILi32EEES1A_EEENSB_IJSE_S1I_EEEEEEEvEEEENS_8epilogue10collective18CollectiveEpilogueINS1P_23Sm100TmaWarpSpecializedILi3ELi2ELi16ELb1ELb0EEEJNSB_IJSI_SI_SJ_EEENSB_IJNSU_ISI_SE_EENSU_INSB_IJNSC_ILi16EEESD_EEES1K_EEEEESL_NSB_IJNSB_IJllllEEESE_SW_EEESL_S21_NS1P_6fusion15FusionCallbacksIS1T_NS22_17LinearCombinationISL_fSL_fLNS_15FloatRoundStyleE2EEES1U_S1Z_JEEENSA_5SM1004TMEM4LOAD26SM100_TMEM_LOAD_32dp32b16xENSA_20SM90_TMA_LOAD_IM2COLENS15_INS16_ILi1ELi4ELi3EEES19_NSU_INSB_IJS1A_S1W_EEENSB_IJS1W_SE_EEEEEEENSA_39AutoVectorizingCopyWithAssumedAlignmentILi128EEENSA_21SM90_TMA_STORE_IM2COLES2H_S2J_S2J_EEEvvEEEEvNT_6ParamsE) ;  /* 0xffffff6402687950 */ /* 0x000fea0003c3ffff */
.L_x_204:
[----:B------:R-:W-:-:S00]  /*9a60*/  BRA `(.L_x_204) ;  /* 0xfffffffc00fc7947 */ /* 0x000fc0000383ffff */
[----:B------:R-:W-:-:S00]  /*9a70*/  NOP ;  /* 0x0000000000007918 */ /* 0x000fc00000000000 */
        /* <DEDUP_REMOVED lines=8> */
.L_x_205:


//--------------------- .nv.global.init           --------------------------
	.section	.nv.global.init,"aw",@progbits
.nv.global.init:
	.type		$str$29,@object
	.size		$str$29,($str$30 - $str$29)
$str$29:
        /*0000*/ 	.byte	0x28, 0x61, 0x64, 0x64, 0x72, 0x65, 0x73, 0x73, 0x20, 0x26, 0x20, 0x6d, 0x61, 0x73, 0x6b, 0x29
        /*0010*/ 	.byte	0x20, 0x3d, 0x3d, 0x20, 0x30, 0x00
	.type		$str$30,@object
	.size		$str$30,($str$28 - $str$30)
$str$30:
        /*0016*/ 	.byte	0x2f, 0x74, 0x6d, 0x70, 0x2f, 0x63, 0x75, 0x74, 0x6c, 0x61, 0x73, 0x73, 0x5f, 0x73, 0x77, 0x65
        /*0026*/ 	.byte	0x65, 0x70, 0x5f, 0x73, 0x72, 0x63, 0x2f, 0x69, 0x6e, 0x63, 0x6c, 0x75, 0x64, 0x65, 0x2f, 0x63
        /*0036*/ 	.byte	0x75, 0x74, 0x65, 0x2f, 0x70, 0x6f, 0x69, 0x6e, 0x74, 0x65, 0x72, 0x5f, 0x66, 0x6c, 0x61, 0x67
        /*0046*/ 	.byte	0x67, 0x65, 0x64, 0x2e, 0x68, 0x70, 0x70, 0x00
	.type		$str$28,@object
	.size		$str$28,($str$27 - $str$28)
$str$28:
        /*004e*/ 	.byte	0x2f, 0x74, 0x6d, 0x70, 0x2f, 0x63, 0x75, 0x74, 0x6c, 0x61, 0x73, 0x73, 0x5f, 0x73, 0x77, 0x65
        /*005e*/ 	.byte	0x65, 0x70, 0x5f, 0x73, 0x72, 0x63, 0x2f, 0x69, 0x6e, 0x63, 0x6c, 0x75, 0x64, 0x65, 0x2f, 0x63
        /*006e*/ 	.byte	0x75, 0x74, 0x65, 0x2f, 0x61, 0x74, 0x6f, 0x6d, 0x2f, 0x63, 0x6f, 0x70, 0x79, 0x5f, 0x74, 0x72
        /*007e*/ 	.byte	0x61, 0x69, 0x74, 0x73, 0x5f, 0x73, 0x6d, 0x31, 0x30, 0x30, 0x2e, 0x68, 0x70, 0x70, 0x00
	.type		$str$27,@object
	.size		$str$27,(__unnamed_1 - $str$27)
$str$27:
        /*008d*/ 	.byte	0x28, 0x28, 0x75, 0x69, 0x6e, 0x74, 0x33, 0x32, 0x5f, 0x74, 0x28, 0x74, 0x68, 0x72, 0x65, 0x61
        /*009d*/ 	.byte	0x64, 0x49, 0x64, 0x78, 0x2e, 0x78, 0x29, 0x20, 0x2f, 0x20, 0x33, 0x32, 0x29, 0x20, 0x25, 0x20
        /*00ad*/ 	.byte	0x34, 0x29, 0x20, 0x3d, 0x3d, 0x20, 0x28, 0x28, 0x28, 0x74, 0x6d, 0x65, 0x6d, 0x5f, 0x61, 0x64
        /*00bd*/ 	.byte	0x64, 0x72, 0x20, 0x3e, 0x3e, 0x20, 0x31, 0x36, 0x29, 0x20, 0x2f, 0x20, 0x33, 0x32, 0x29, 0x20
        /*00cd*/ 	.byte	0x25, 0x20, 0x34, 0x29, 0x00
	.type		__unnamed_1,@object
	.size		__unnamed_1,(__unnamed_2 - __unnamed_1)
__unnamed_1:
        /*00d2*/ 	.byte	0x61, 0x75, 0x74, 0x6f, 0x20, 0x63, 0x75, 0x74, 0x65, 0x3a, 0x3a, 0x61, 0x73, 0x5f, 0x70, 0x6f
        /* <DEDUP_REMOVED lines=24> */
        /*0262*/ 	.byte	0x43, 0x3c, 0x32, 0x30, 0x34, 0x38, 0x3e, 0x3e, 0x3e, 0x3e, 0x5d, 0x00
	.type		__unnamed_2,@object
	.size		__unnamed_2,(.L_2 - __unnamed_2)
__unnamed_2:
        /* <DEDUP_REMOVED lines=40> */
        /*04ee*/ 	.byte	0x3a, 0x3a, 0x43, 0x3c, 0x30, 0x3e, 0x3e, 0x3e, 0x3e, 0x5d, 0x00
.L_2:


//--------------------- .nv.shared._ZN7cutlass13device_kernelINS_4conv6kernel13ConvUniversalINS1_16ConvProblemShapeILNS1_8OperatorE1ELi3EEENS1_10collective14CollectiveConvINS1_47MainloopSm100TmaUmmaWarpSpecializedImplicitGemmILS5_1ELi17ELi3ELi1ELi2EN4cute5tupleIJNSA_1CILi2EEENSC_ILi1EEESE_EEEEENSB_IJNSC_ILi128EEENSC_ILi64EEENSB_IJSI_EEEEEENS_10bfloat16_tESL_NSA_8TiledMMAINSA_8MMA_AtomIJNSA_26SM100_MMA_F16BF16_2x1SM_SSISL_SL_fLi128ELi64ELNSA_4UMMA5MajorE0ELSQ_1ELNSP_7ScaleInE0ELSR_0EEEEEENSA_6LayoutINSB_IJSE_SE_SE_EEENSB_IJNSC_ILi0EEESW_SW_EEEEENSB_IJNSA_10UnderscoreESZ_SZ_EEEEENS7_6detail27Sm100ImplicitGemmTileTraitsINSA_25SM100_TMA_2SM_LOAD_IM2COLENSA_14ComposedLayoutINSA_7SwizzleILi3ELi4ELi3EEENSA_18smem_ptr_flag_bitsILi16EEENSU_INSB_IJNSC_ILi8EEESI_EEENSB_IJSI_SE_EEEEEEEvEENS13_INSA_18SM100_TMA_2SM_LOADENS15_INS16_ILi2ELi4ELi3EEES19_NSU_INSB_IJNSC_ILi32EEES1A_EEENSB_IJSE_S1I_EEEEEEEvEEEENS_8epilogue10collective18CollectiveEpilogueINS1P_23Sm100TmaWarpSpecializedILi3ELi2ELi16ELb1ELb0EEEJNSB_IJSI_SI_SJ_EEENSB_IJNSU_ISI_SE_EENSU_INSB_IJNSC_ILi16EEESD_EEES1K_EEEEESL_NSB_IJNSB_IJllllEEESE_SW_EEESL_S21_NS1P_6fusion15FusionCallbacksIS1T_NS22_17LinearCombinationISL_fSL_fLNS_15FloatRoundStyleE2EEES1U_S1Z_JEEENSA_5SM1004TMEM4LOAD26SM100_TMEM_LOAD_32dp32b16xENSA_20SM90_TMA_LOAD_IM2COLENS15_INS16_ILi1ELi4ELi3EEES19_NSU_INSB_IJS1A_S1W_EEENSB_IJS1W_SE_EEEEEEENSA_39AutoVectorizingCopyWithAssumedAlignmentILi128EEENSA_21SM90_TMA_STORE_IM2COLES2H_S2J_S2J_EEEvvEEEEvNT_6ParamsE --------------------------
	.section	.nv.shared._ZN7cutlass13device_kernelINS_4conv6kernel13ConvUniversalINS1_16ConvProblemShapeILNS1_8OperatorE1ELi3EEENS1_10collective14CollectiveConvINS1_47MainloopSm100TmaUmmaWarpSpecializedImplicitGemmILS5_1ELi17ELi3ELi1ELi2EN4cute5tupleIJNSA_1CILi2EEENSC_ILi1EEESE_EEEEENSB_IJNSC_ILi128EEENSC_ILi64EEENSB_IJSI_EEEEEENS_10bfloat16_tESL_NSA_8TiledMMAINSA_8MMA_AtomIJNSA_26SM100_MMA_F16BF16_2x1SM_SSISL_SL_fLi128ELi64ELNSA_4UMMA5MajorE0ELSQ_1ELNSP_7ScaleInE0ELSR_0EEEEEENSA_6LayoutINSB_IJSE_SE_SE_EEENSB_IJNSC_ILi0EEESW_SW_EEEEENSB_IJNSA_10UnderscoreESZ_SZ_EEEEENS7_6detail27Sm100ImplicitGemmTileTraitsINSA_25SM100_TMA_2SM_LOAD_IM2COLENSA_14ComposedLayoutINSA_7SwizzleILi3ELi4ELi3EEENSA_18smem_ptr_flag_bitsILi16EEENSU_INSB_IJNSC_ILi8EEESI_EEENSB_IJSI_SE_EEEEEEEvEENS13_INSA_18SM100_TMA_2SM_LOADENS15_INS16_ILi2ELi4ELi3EEES19_NSU_INSB_IJNSC_ILi32EEES1A_EEENSB_IJSE_S1I_EEEEEEEvEEEENS_8epilogue10collective18CollectiveEpilogueINS1P_23Sm100TmaWarpSpecializedILi3ELi2ELi16ELb1ELb0EEEJNSB_IJSI_SI_SJ_EEENSB_IJNSU_ISI_SE_EENSU_INSB_IJNSC_ILi16EEESD_EEES1K_EEEEESL_NSB_IJNSB_IJllllEEESE_SW_EEESL_S21_NS1P_6fusion15FusionCallbacksIS1T_NS22_17LinearCombinationISL_fSL_fLNS_15FloatRoundStyleE2EEES1U_S1Z_JEEENSA_5SM1004TMEM4LOAD26SM100_TMEM_LOAD_32dp32b16xENSA_20SM90_TMA_LOAD_IM2COLENS15_INS16_ILi1ELi4ELi3EEES19_NSU_INSB_IJS1A_S1W_EEENSB_IJS1W_SE_EEEEEEENSA_39AutoVectorizingCopyWithAssumedAlignmentILi128EEENSA_21SM90_TMA_STORE_IM2COLES2H_S2J_S2J_EEEvvEEEEvNT_6ParamsE,"aw",@nobits
	.sectionflags	@""
	.align	16
	.zero		1024


//--------------------- .nv.shared.reserved.0     --------------------------
	.section	.nv.shared.reserved.0,"aw",@nobits
	.weak		__nv_reservedSMEM_offset_0_alias
	.size		__nv_reservedSMEM_offset_0_alias, 0, 64
	.other		__nv_reservedSMEM_offset_0_alias,@"STO_CUDA_RESERVED_SHARED STV_DEFAULT"
__nv_reservedSMEM_offset_0_alias:
	.zero		0
.nv.shared.reserved.0:
	.zero		64
	.weak		__nv_reservedSMEM_tcgen05_partition
	.type		__nv_reservedSMEM_tcgen05_partition,@object
	.size		__nv_reservedSMEM_tcgen05_partition,(.L_0 - __nv_reservedSMEM_tcgen05_partition)
__nv_reservedSMEM_tcgen05_partition:
	.zero		32
.L_0:


//--------------------- .nv.global                --------------------------
	.section	.nv.global,"aw",@nobits
.nv.global:
	.type		_ZN39_INTERNAL_a5eb3910_4_k_cu_8e57a25c_34324cute1_E,@object
	.size		_ZN39_INTERNAL_a5eb3910_4_k_cu_8e57a25c_34324cute1_E,(_ZN39_INTERNAL_a5eb3910_4_k_cu_8e57a25c_34324cuda3std3__45__cpo6cbeginE - _ZN39_INTERNAL_a5eb3910_4_k_cu_8e57a25c_34324cute1_E)
_ZN39_INTERNAL_a5eb3910_4_k_cu_8e57a25c_34324cute1_E:
	.zero		1
	.type		_ZN39_INTERNAL_a5eb3910_4_k_cu_8e57a25c_34324cuda3std3__45__cpo6cbeginE,@object
	.size		_ZN39_INTERNAL_a5eb3910_4_k_cu_8e57a25c_34324cuda3std3__45__cpo6cbeginE,(_ZN39_INTERNAL_a5eb3910_4_k_cu_8e57a25c_34324cuda3std3__48in_placeE - _ZN39_INTERNAL_a5eb3910_4_k_cu_8e57a25c_34324cuda3std3__45__cpo6cbeginE)
_ZN39_INTERNAL_a5eb3910_4_k_cu_8e57a25c_34324cuda3std3__45__cpo6cbeginE:
	.zero		1
	.type		_ZN39_INTERNAL_a5eb3910_4_k_cu_8e57a25c_34324cuda3std3__48in_placeE,@object
	.size		_ZN39_INTERNAL_a5eb3910_4_k_cu_8e57a25c_34324cuda3std3__48in_placeE,(_ZN39_INTERNAL_a5eb3910_4_k_cu_8e57a25c_34324cuda3std6ranges3__45__cpo9iter_moveE - _ZN39_INTERNAL_a5eb3910_4_k_cu_8e57a25c_34324cuda3std3__48in_placeE)
_ZN39_INTERNAL_a5eb3910_4_k_cu_8e57a25c_34324cuda3std3__48in_placeE:
	.zero		1
	.type		_ZN39_INTERNAL_a5eb3910_4_k_cu_8e57a25c_34324cuda3std6ranges3__45__cpo9iter_moveE,@object
	.size		_ZN39_INTERNAL_a5eb3910_4_k_cu_8e57a25c_34324cuda3std6ranges3__45__cpo9iter_moveE,(_ZN39_INTERNAL_a5eb3910_4_k_cu_8e57a25c_34324cuda3std3__45__cpo5beginE - _ZN39_INTERNAL_a5eb3910_4_k_cu_8e57a25c_34324cuda3std6ranges3__45__cpo9iter_moveE)
_ZN39_INTERNAL_a5eb3910_4_k_cu_8e57a25c_34324cuda3std6ranges3__45__cpo9iter_moveE:
	.zero		1
	.type		_ZN39_INTERNAL_a5eb3910_4_k_cu_8e57a25c_34324cuda3std3__45__cpo5beginE,@object
	.size		_ZN39_INTERNAL_a5eb3910_4_k_cu_8e57a25c_34324cuda3std3__45__cpo5beginE,(_ZN39_INTERNAL_a5eb3910_4_k_cu_8e57a25c_34324cuda3std3__441_GLOBAL__N__a5eb3910_4_k_cu_8e57a25c_34326ignoreE - _ZN39_INTERNAL_a5eb3910_4_k_cu_8e57a25c_34324cuda3std3__45__cpo5beginE)
_ZN39_INTERNAL_a5eb3910_4_k_cu_8e57a25c_34324cuda3std3__45__cpo5beginE:
	.zero		1
	.type		_ZN39_INTERNAL_a5eb3910_4_k_cu_8e57a25c_34324cuda3std3__441_GLOBAL__N__a5eb3910_4_k_cu_8e57a25c_34326ignoreE,@object
	.size		_ZN39_INTERNAL_a5eb3910_4_k_cu_8e57a25c_34324cuda3std3__441_GLOBAL__N__a5eb3910_4_k_cu_8e57a25c_34326ignoreE,(_ZN39_INTERNAL_a5eb3910_4_k_cu_8e57a25c_34324cute7productE - _ZN39_INTERNAL_a5eb3910_4_k_cu_8e57a25c_34324cuda3std3__441_GLOBAL__N__a5eb3910_4_k_cu_8e57a25c_34326ignoreE)
_ZN39_INTERNAL_a5eb3910_4_k_cu_8e57a25c_34324cuda3std3__441_GLOBAL__N__a5eb3910_4_k_cu_8e57a25c_34326ignoreE:
	.zero		1
	.type		_ZN39_INTERNAL_a5eb3910_4_k_cu_8e57a25c_34324cute7productE,@object
	.size		_ZN39_INTERNAL_a5eb3910_4_k_cu_8e57a25c_34324cute7productE,(_ZN39_INTERNAL_a5eb3910_4_k_cu_8e57a25c_34324cuda3std3__45__cpo3endE - _ZN39_INTERNAL_a5eb3910_4_k_cu_8e57a25c_34324cute7productE)
_ZN39_INTERNAL_a5eb3910_4_k_cu_8e57a25c_34324cute7productE:
	.zero		1
	.type		_ZN39_INTERNAL_a5eb3910_4_k_cu_8e57a25c_34324cuda3std3__45__cpo3endE,@object
	.size		_ZN39_INTERNAL_a5eb3910_4_k_cu_8e57a25c_34324cuda3std3__45__cpo3endE,(_ZN39_INTERNAL_a5eb3910_4_k_cu_8e57a25c_34324cuda3std3__419piecewise_constructE - _ZN39_INTERNAL_a5eb3910_4_k_cu_8e57a25c_34324cuda3std3__45__cpo3endE)
_ZN39_INTERNAL_a5eb3910_4_k_cu_8e57a25c_34324cuda3std3__45__cpo3endE:
	.zero		1
	.type		_ZN39_INTERNAL_a5eb3910_4_k_cu_8e57a25c_34324cuda3std3__419piecewise_constructE,@object
	.size		_ZN39_INTERNAL_a5eb3910_4_k_cu_8e57a25c_34324cuda3std3__419piecewise_constructE,(_ZN39_INTERNAL_a5eb3910_4_k_cu_8e57a25c_34324cuda3std3__45__cpo4cendE - _ZN39_INTERNAL_a5eb3910_4_k_cu_8e57a25c_34324cuda3std3__419piecewise_constructE)
_ZN39_INTERNAL_a5eb3910_4_k_cu_8e57a25c_34324cuda3std3__419piecewise_constructE:
	.zero		1
	.type		_ZN39_INTERNAL_a5eb3910_4_k_cu_8e57a25c_34324cuda3std3__45__cpo4cendE,@object
	.size		_ZN39_INTERNAL_a5eb3910_4_k_cu_8e57a25c_34324cuda3std3__45__cpo4cendE,(_ZN39_INTERNAL_a5eb3910_4_k_cu_8e57a25c_34324cuda3std6ranges3__45__cpo4swapE - _ZN39_INTERNAL_a5eb3910_4_k_cu_8e57a25c_34324cuda3std3__45__cpo4cendE)
_ZN39_INTERNAL_a5eb3910_4_k_cu_8e57a25c_34324cuda3std3__45__cpo4cendE:
	.zero		1
	.type		_ZN39_INTERNAL_a5eb3910_4_k_cu_8e57a25c_34324cuda3std6ranges3__45__cpo4swapE,@object
	.size		_ZN39_INTERNAL_a5eb3910_4_k_cu_8e57a25c_34324cuda3std6ranges3__45__cpo4swapE,(.L_10 - _ZN39_INTERNAL_a5eb3910_4_k_cu_8e57a25c_34324cuda3std6ranges3__45__cpo4swapE)
_ZN39_INTERNAL_a5eb3910_4_k_cu_8e57a25c_34324cuda3std6ranges3__45__cpo4swapE:
	.zero		1
.L_10:


//--------------------- .nv.constant0._ZN7cutlass13device_kernelINS_4conv6kernel13ConvUniversalINS1_16ConvProblemShapeILNS1_8OperatorE1ELi3EEENS1_10collective14CollectiveConvINS1_47MainloopSm100TmaUmmaWarpSpecializedImplicitGemmILS5_1ELi17ELi3ELi1ELi2EN4cute5tupleIJNSA_1CILi2EEENSC_ILi1EEESE_EEEEENSB_IJNSC_ILi128EEENSC_ILi64EEENSB_IJSI_EEEEEENS_10bfloat16_tESL_NSA_8TiledMMAINSA_8MMA_AtomIJNSA_26SM100_MMA_F16BF16_2x1SM_SSISL_SL_fLi128ELi64ELNSA_4UMMA5MajorE0ELSQ_1ELNSP_7ScaleInE0ELSR_0EEEEEENSA_6LayoutINSB_IJSE_SE_SE_EEENSB_IJNSC_ILi0EEESW_SW_EEEEENSB_IJNSA_10UnderscoreESZ_SZ_EEEEENS7_6detail27Sm100ImplicitGemmTileTraitsINSA_25SM100_TMA_2SM_LOAD_IM2COLENSA_14ComposedLayoutINSA_7SwizzleILi3ELi4ELi3EEENSA_18smem_ptr_flag_bitsILi16EEENSU_INSB_IJNSC_ILi8EEESI_EEENSB_IJSI_SE_EEEEEEEvEENS13_INSA_18SM100_TMA_2SM_LOADENS15_INS16_ILi2ELi4ELi3EEES19_NSU_INSB_IJNSC_ILi32EEES1A_EEENSB_IJSE_S1I_EEEEEEEvEEEENS_8epilogue10collective18CollectiveEpilogueINS1P_23Sm100TmaWarpSpecializedILi3ELi2ELi16ELb1ELb0EEEJNSB_IJSI_SI_SJ_EEENSB_IJNSU_ISI_SE_EENSU_INSB_IJNSC_ILi16EEESD_EEES1K_EEEEESL_NSB_IJNSB_IJllllEEESE_SW_EEESL_S21_NS1P_6fusion15FusionCallbacksIS1T_NS22_17LinearCombinationISL_fSL_fLNS_15FloatRoundStyleE2EEES1U_S1Z_JEEENSA_5SM1004TMEM4LOAD26SM100_TMEM_LOAD_32dp32b16xENSA_20SM90_TMA_LOAD_IM2COLENS15_INS16_ILi1ELi4ELi3EEES19_NSU_INSB_IJS1A_S1W_EEENSB_IJS1W_SE_EEEEEEENSA_39AutoVectorizingCopyWithAssumedAlignmentILi128EEENSA_21SM90_TMA_STORE_IM2COLES2H_S2J_S2J_EEEvvEEEEvNT_6ParamsE --------------------------
	.section	.nv.constant0._ZN7cutlass13device_kernelINS_4conv6kernel13ConvUniversalINS1_16ConvProblemShapeILNS1_8OperatorE1ELi3EEENS1_10collective14CollectiveConvINS1_47MainloopSm100TmaUmmaWarpSpecializedImplicitGemmILS5_1ELi17ELi3ELi1ELi2EN4cute5tupleIJNSA_1CILi2EEENSC_ILi1EEESE_EEEEENSB_IJNSC_ILi128EEENSC_ILi64EEENSB_IJSI_EEEEEENS_10bfloat16_tESL_NSA_8TiledMMAINSA_8MMA_AtomIJNSA_26SM100_MMA_F16BF16_2x1SM_SSISL_SL_fLi128ELi64ELNSA_4UMMA5MajorE0ELSQ_1ELNSP_7ScaleInE0ELSR_0EEEEEENSA_6LayoutINSB_IJSE_SE_SE_EEENSB_IJNSC_ILi0EEESW_SW_EEEEENSB_IJNSA_10UnderscoreESZ_SZ_EEEEENS7_6detail27Sm100ImplicitGemmTileTraitsINSA_25SM100_TMA_2SM_LOAD_IM2COLENSA_14ComposedLayoutINSA_7SwizzleILi3ELi4ELi3EEENSA_18smem_ptr_flag_bitsILi16EEENSU_INSB_IJNSC_ILi8EEESI_EEENSB_IJSI_SE_EEEEEEEvEENS13_INSA_18SM100_TMA_2SM_LOADENS15_INS16_ILi2ELi4ELi3EEES19_NSU_INSB_IJNSC_ILi32EEES1A_EEENSB_IJSE_S1I_EEEEEEEvEEEENS_8epilogue10collective18CollectiveEpilogueINS1P_23Sm100TmaWarpSpecializedILi3ELi2ELi16ELb1ELb0EEEJNSB_IJSI_SI_SJ_EEENSB_IJNSU_ISI_SE_EENSU_INSB_IJNSC_ILi16EEESD_EEES1K_EEEEESL_NSB_IJNSB_IJllllEEESE_SW_EEESL_S21_NS1P_6fusion15FusionCallbacksIS1T_NS22_17LinearCombinationISL_fSL_fLNS_15FloatRoundStyleE2EEES1U_S1Z_JEEENSA_5SM1004TMEM4LOAD26SM100_TMEM_LOAD_32dp32b16xENSA_20SM90_TMA_LOAD_IM2COLENS15_INS16_ILi1ELi4ELi3EEES19_NSU_INSB_IJS1A_S1W_EEENSB_IJS1W_SE_EEEEEEENSA_39AutoVectorizingCopyWithAssumedAlignmentILi128EEENSA_21SM90_TMA_STORE_IM2COLES2H_S2J_S2J_EEEvvEEEEvNT_6ParamsE,"a",@progbits
	.sectionflags	@""
	.align	4
.nv.constant0._ZN7cutlass13device_kernelINS_4conv6kernel13ConvUniversalINS1_16ConvProblemShapeILNS1_8OperatorE1ELi3EEENS1_10collective14CollectiveConvINS1_47MainloopSm100TmaUmmaWarpSpecializedImplicitGemmILS5_1ELi17ELi3ELi1ELi2EN4cute5tupleIJNSA_1CILi2EEENSC_ILi1EEESE_EEEEENSB_IJNSC_ILi128EEENSC_ILi64EEENSB_IJSI_EEEEEENS_10bfloat16_tESL_NSA_8TiledMMAINSA_8MMA_AtomIJNSA_26SM100_MMA_F16BF16_2x1SM_SSISL_SL_fLi128ELi64ELNSA_4UMMA5MajorE0ELSQ_1ELNSP_7ScaleInE0ELSR_0EEEEEENSA_6LayoutINSB_IJSE_SE_SE_EEENSB_IJNSC_ILi0EEESW_SW_EEEEENSB_IJNSA_10UnderscoreESZ_SZ_EEEEENS7_6detail27Sm100ImplicitGemmTileTraitsINSA_25SM100_TMA_2SM_LOAD_IM2COLENSA_14ComposedLayoutINSA_7SwizzleILi3ELi4ELi3EEENSA_18smem_ptr_flag_bitsILi16EEENSU_INSB_IJNSC_ILi8EEESI_EEENSB_IJSI_SE_EEEEEEEvEENS13_INSA_18SM100_TMA_2SM_LOADENS15_INS16_ILi2ELi4ELi3EEES19_NSU_INSB_IJNSC_ILi32EEES1A_EEENSB_IJSE_S1I_EEEEEEEvEEEENS_8epilogue10collective18CollectiveEpilogueINS1P_23Sm100TmaWarpSpecializedILi3ELi2ELi16ELb1ELb0EEEJNSB_IJSI_SI_SJ_EEENSB_IJNSU_ISI_SE_EENSU_INSB_IJNSC_ILi16EEESD_EEES1K_EEEEESL_NSB_IJNSB_IJllllEEESE_SW_EEESL_S21_NS1P_6fusion15FusionCallbacksIS1T_NS22_17LinearCombinationISL_fSL_fLNS_15FloatRoundStyleE2EEES1U_S1Z_JEEENSA_5SM1004TMEM4LOAD26SM100_TMEM_LOAD_32dp32b16xENSA_20SM90_TMA_LOAD_IM2COLENS15_INS16_ILi1ELi4ELi3EEES19_NSU_INSB_IJS1A_S1W_EEENSB_IJS1W_SE_EEEEEEENSA_39AutoVectorizingCopyWithAssumedAlignmentILi128EEENSA_21SM90_TMA_STORE_IM2COLES2H_S2J_S2J_EEEvvEEEEvNT_6ParamsE:
	.zero		3200


//--------------------- SYMBOLS --------------------------

	.type		.nv.reservedSmem.offset0,@object
	.size		.nv.reservedSmem.offset0,0x4
	.type		.nv.reservedSmem.cap,@object
	.size		.nv.reservedSmem.cap,0x4
	.type		__assertfail,@function
